//
// Generated by NVIDIA NVVM Compiler
//
// Compiler Build ID: CL-36424714
// Cuda compilation tools, release 13.0, V13.0.88
// Based on NVVM 20.0.0
//

.version 9.0
.target sm_100
.address_size 64

	// .globl	wma_batch_f32
.extern .shared .align 16 .b8 weights[];

.visible .entry wma_batch_f32(
	.param .u64 .ptr .align 1 wma_batch_f32_param_0,
	.param .u64 .ptr .align 1 wma_batch_f32_param_1,
	.param .u32 wma_batch_f32_param_2,
	.param .u32 wma_batch_f32_param_3,
	.param .u32 wma_batch_f32_param_4,
	.param .u64 .ptr .align 1 wma_batch_f32_param_5
)
{
	.reg .pred 	%p<13>;
	.reg .b32 	%r<50>;
	.reg .b32 	%f<43>;
	.reg .b64 	%rd<16>;

	ld.param.u64 	%rd7, [wma_batch_f32_param_0];
	ld.param.u64 	%rd5, [wma_batch_f32_param_1];
	ld.param.u32 	%r27, [wma_batch_f32_param_2];
	ld.param.u32 	%r29, [wma_batch_f32_param_3];
	ld.param.u32 	%r28, [wma_batch_f32_param_4];
	ld.param.u64 	%rd6, [wma_batch_f32_param_5];
	cvta.to.global.u64 	%rd1, %rd7;
	mov.u32 	%r1, %ctaid.y;
	setp.ge.s32 	%p1, %r1, %r29;
	@%p1 bra 	$L__BB0_17;
	cvta.to.global.u64 	%rd8, %rd5;
	mul.wide.u32 	%rd9, %r1, 4;
	add.s64 	%rd10, %rd8, %rd9;
	ld.global.nc.u32 	%r2, [%rd10];
	setp.lt.s32 	%p2, %r2, 2;
	@%p2 bra 	$L__BB0_17;
	mov.u32 	%r3, %tid.x;
	setp.ge.u32 	%p3, %r3, %r2;
	@%p3 bra 	$L__BB0_5;
	mov.u32 	%r4, %ntid.x;
	mov.u32 	%r32, weights;
	mov.u32 	%r44, %r3;
$L__BB0_4:
	add.s32 	%r30, %r44, 1;
	cvt.rn.f32.s32 	%f12, %r30;
	shl.b32 	%r31, %r44, 2;
	add.s32 	%r33, %r32, %r31;
	st.shared.f32 	[%r33], %f12;
	add.s32 	%r44, %r44, %r4;
	setp.lt.s32 	%p4, %r44, %r2;
	@%p4 bra 	$L__BB0_4;
$L__BB0_5:
	bar.sync 	0;
	add.s32 	%r7, %r28, -1;
	mov.u32 	%r34, %ctaid.x;
	mov.u32 	%r8, %ntid.x;
	mad.lo.s32 	%r45, %r34, %r8, %r3;
	setp.ge.s32 	%p5, %r45, %r27;
	@%p5 bra 	$L__BB0_17;
	and.b32  	%r10, %r2, 3;
	and.b32  	%r11, %r2, 2147483644;
	neg.s32 	%r12, %r11;
	add.s64 	%rd2, %rd1, 8;
	cvta.to.global.u64 	%rd3, %rd6;
	mov.u32 	%r35, %nctaid.x;
	mul.lo.s32 	%r13, %r35, %r8;
	mul.lo.s32 	%r14, %r27, %r1;
	add.s32 	%r15, %r7, %r2;
	add.s32 	%r36, %r2, 1;
	cvt.rn.f32.u32 	%f13, %r36;
	cvt.rn.f32.u32 	%f14, %r2;
	mul.f32 	%f15, %f14, %f13;
	mov.f32 	%f16, 0f40000000;
	div.rn.f32 	%f1, %f16, %f15;
$L__BB0_7:
	setp.lt.s32 	%p6, %r45, %r15;
	mov.f32 	%f42, 0f7FC00000;
	@%p6 bra 	$L__BB0_16;
	setp.lt.u32 	%p7, %r2, 4;
	sub.s32 	%r38, %r45, %r2;
	add.s32 	%r17, %r38, 1;
	mov.f32 	%f41, 0f00000000;
	mov.b32 	%r49, 0;
	@%p7 bra 	$L__BB0_11;
	mov.f32 	%f41, 0f00000000;
	mov.u32 	%r47, weights;
	mov.u32 	%r46, %r17;
	mov.u32 	%r48, %r12;
$L__BB0_10:
	.pragma "nounroll";
	mul.wide.s32 	%rd11, %r46, 4;
	add.s64 	%rd12, %rd2, %rd11;
	ld.global.nc.f32 	%f21, [%rd12+-8];
	ld.shared.v4.f32 	{%f22, %f23, %f24, %f25}, [%r47];
	fma.rn.f32 	%f26, %f21, %f22, %f41;
	ld.global.nc.f32 	%f27, [%rd12+-4];
	fma.rn.f32 	%f28, %f27, %f23, %f26;
	ld.global.nc.f32 	%f29, [%rd12];
	fma.rn.f32 	%f30, %f29, %f24, %f28;
	ld.global.nc.f32 	%f31, [%rd12+4];
	fma.rn.f32 	%f41, %f31, %f25, %f30;
	add.s32 	%r48, %r48, 4;
	add.s32 	%r47, %r47, 16;
	add.s32 	%r46, %r46, 4;
	setp.ne.s32 	%p8, %r48, 0;
	mov.u32 	%r49, %r11;
	@%p8 bra 	$L__BB0_10;
$L__BB0_11:
	setp.eq.s32 	%p9, %r10, 0;
	@%p9 bra 	$L__BB0_15;
	setp.eq.s32 	%p10, %r10, 1;
	add.s32 	%r40, %r17, %r49;
	mul.wide.s32 	%rd13, %r40, 4;
	add.s64 	%rd4, %rd1, %rd13;
	ld.global.nc.f32 	%f32, [%rd4];
	shl.b32 	%r41, %r49, 2;
	mov.u32 	%r42, weights;
	add.s32 	%r25, %r42, %r41;
	ld.shared.f32 	%f33, [%r25];
	fma.rn.f32 	%f41, %f32, %f33, %f41;
	@%p10 bra 	$L__BB0_15;
	setp.eq.s32 	%p11, %r10, 2;
	ld.global.nc.f32 	%f34, [%rd4+4];
	ld.shared.f32 	%f35, [%r25+4];
	fma.rn.f32 	%f41, %f34, %f35, %f41;
	@%p11 bra 	$L__BB0_15;
	ld.global.nc.f32 	%f36, [%rd4+8];
	ld.shared.f32 	%f37, [%r25+8];
	fma.rn.f32 	%f41, %f36, %f37, %f41;
$L__BB0_15:
	mul.f32 	%f42, %f1, %f41;
$L__BB0_16:
	add.s32 	%r43, %r45, %r14;
	mul.wide.s32 	%rd14, %r43, 4;
	add.s64 	%rd15, %rd3, %rd14;
	st.global.f32 	[%rd15], %f42;
	add.s32 	%r45, %r45, %r13;
	setp.lt.s32 	%p12, %r45, %r27;
	@%p12 bra 	$L__BB0_7;
$L__BB0_17:
	ret;

}
	// .globl	wma_batch_prefix_f32
.visible .entry wma_batch_prefix_f32(
	.param .u64 .ptr .align 1 wma_batch_prefix_f32_param_0,
	.param .u64 .ptr .align 1 wma_batch_prefix_f32_param_1,
	.param .u64 .ptr .align 1 wma_batch_prefix_f32_param_2,
	.param .u32 wma_batch_prefix_f32_param_3,
	.param .u32 wma_batch_prefix_f32_param_4,
	.param .u32 wma_batch_prefix_f32_param_5,
	.param .u64 .ptr .align 1 wma_batch_prefix_f32_param_6
)
{
	.reg .pred 	%p<6>;
	.reg .b32 	%r<23>;
	.reg .b32 	%f<19>;
	.reg .b64 	%rd<22>;

	ld.param.u64 	%rd5, [wma_batch_prefix_f32_param_0];
	ld.param.u64 	%rd6, [wma_batch_prefix_f32_param_1];
	ld.param.u64 	%rd7, [wma_batch_prefix_f32_param_2];
	ld.param.u32 	%r9, [wma_batch_prefix_f32_param_3];
	ld.param.u32 	%r11, [wma_batch_prefix_f32_param_4];
	ld.param.u32 	%r10, [wma_batch_prefix_f32_param_5];
	ld.param.u64 	%rd8, [wma_batch_prefix_f32_param_6];
	mov.u32 	%r1, %ctaid.y;
	setp.ge.s32 	%p1, %r1, %r11;
	@%p1 bra 	$L__BB1_7;
	cvta.to.global.u64 	%rd9, %rd7;
	mul.wide.u32 	%rd10, %r1, 4;
	add.s64 	%rd11, %rd9, %rd10;
	ld.global.nc.u32 	%r12, [%rd11];
	cvt.s64.s32 	%rd1, %r12;
	setp.lt.s64 	%p2, %rd1, 2;
	@%p2 bra 	$L__BB1_7;
	mov.u32 	%r13, %ctaid.x;
	mov.u32 	%r2, %ntid.x;
	mov.u32 	%r14, %tid.x;
	mad.lo.s32 	%r22, %r13, %r2, %r14;
	setp.ge.s32 	%p3, %r22, %r9;
	@%p3 bra 	$L__BB1_7;
	cvta.to.global.u64 	%rd2, %rd6;
	cvta.to.global.u64 	%rd3, %rd5;
	cvta.to.global.u64 	%rd4, %rd8;
	mov.u32 	%r15, %nctaid.x;
	mul.lo.s32 	%r4, %r15, %r2;
	mul.lo.s32 	%r5, %r9, %r1;
	cvt.u32.u64 	%r16, %rd1;
	add.s32 	%r17, %r10, %r16;
	add.s32 	%r6, %r17, -1;
	add.s32 	%r18, %r16, 1;
	cvt.rn.f32.u32 	%f4, %r18;
	cvt.rn.f32.u32 	%f5, %r16;
	mul.f32 	%f6, %f5, %f4;
	mov.f32 	%f7, 0f40000000;
	div.rn.f32 	%f1, %f7, %f6;
$L__BB1_4:
	setp.lt.s32 	%p4, %r22, %r6;
	mov.f32 	%f18, 0f7FC00000;
	@%p4 bra 	$L__BB1_6;
	cvt.s64.s32 	%rd12, %r22;
	mul.wide.s32 	%rd13, %r22, 4;
	add.s64 	%rd14, %rd3, %rd13;
	ld.global.nc.f32 	%f9, [%rd14+4];
	sub.s64 	%rd15, %rd12, %rd1;
	shl.b64 	%rd16, %rd15, 2;
	add.s64 	%rd17, %rd3, %rd16;
	ld.global.nc.f32 	%f10, [%rd17+4];
	sub.f32 	%f11, %f9, %f10;
	add.s64 	%rd18, %rd2, %rd13;
	ld.global.nc.f32 	%f12, [%rd18+4];
	add.s64 	%rd19, %rd2, %rd16;
	ld.global.nc.f32 	%f13, [%rd19+4];
	sub.f32 	%f14, %f12, %f13;
	sub.s32 	%r20, %r22, %r16;
	cvt.rn.f32.s32 	%f15, %r20;
	neg.f32 	%f16, %f15;
	fma.rn.f32 	%f17, %f16, %f11, %f14;
	mul.f32 	%f18, %f1, %f17;
$L__BB1_6:
	add.s32 	%r21, %r22, %r5;
	mul.wide.s32 	%rd20, %r21, 4;
	add.s64 	%rd21, %rd4, %rd20;
	st.global.f32 	[%rd21], %f18;
	add.s32 	%r22, %r22, %r4;
	setp.lt.s32 	%p5, %r22, %r9;
	@%p5 bra 	$L__BB1_4;
$L__BB1_7:
	ret;

}
	// .globl	wma_multi_series_one_param_time_major_f32
.visible .entry wma_multi_series_one_param_time_major_f32(
	.param .u64 .ptr .align 1 wma_multi_series_one_param_time_major_f32_param_0,
	.param .u32 wma_multi_series_one_param_time_major_f32_param_1,
	.param .u32 wma_multi_series_one_param_time_major_f32_param_2,
	.param .u32 wma_multi_series_one_param_time_major_f32_param_3,
	.param .u64 .ptr .align 1 wma_multi_series_one_param_time_major_f32_param_4,
	.param .u64 .ptr .align 1 wma_multi_series_one_param_time_major_f32_param_5
)
{
	.reg .pred 	%p<13>;
	.reg .b32 	%r<53>;
	.reg .b32 	%f<40>;
	.reg .b64 	%rd<24>;

	ld.param.u64 	%rd7, [wma_multi_series_one_param_time_major_f32_param_0];
	ld.param.u32 	%r28, [wma_multi_series_one_param_time_major_f32_param_1];
	ld.param.u32 	%r29, [wma_multi_series_one_param_time_major_f32_param_2];
	ld.param.u32 	%r30, [wma_multi_series_one_param_time_major_f32_param_3];
	ld.param.u64 	%rd6, [wma_multi_series_one_param_time_major_f32_param_4];
	ld.param.u64 	%rd8, [wma_multi_series_one_param_time_major_f32_param_5];
	cvta.to.global.u64 	%rd1, %rd7;
	cvta.to.global.u64 	%rd2, %rd8;
	setp.lt.s32 	%p1, %r28, 2;
	@%p1 bra 	$L__BB2_17;
	mov.u32 	%r1, %tid.x;
	setp.ge.u32 	%p2, %r1, %r28;
	@%p2 bra 	$L__BB2_4;
	mov.u32 	%r2, %ntid.x;
	mov.u32 	%r33, weights;
	mov.u32 	%r47, %r1;
$L__BB2_3:
	add.s32 	%r31, %r47, 1;
	cvt.rn.f32.s32 	%f10, %r31;
	shl.b32 	%r32, %r47, 2;
	add.s32 	%r34, %r33, %r32;
	st.shared.f32 	[%r34], %f10;
	add.s32 	%r47, %r47, %r2;
	setp.lt.s32 	%p3, %r47, %r28;
	@%p3 bra 	$L__BB2_3;
$L__BB2_4:
	bar.sync 	0;
	mov.u32 	%r5, %ctaid.y;
	setp.ge.s32 	%p4, %r5, %r29;
	@%p4 bra 	$L__BB2_17;
	cvta.to.global.u64 	%rd9, %rd6;
	mul.wide.u32 	%rd10, %r5, 4;
	add.s64 	%rd11, %rd9, %rd10;
	ld.global.nc.u32 	%r6, [%rd11];
	mov.u32 	%r35, %ctaid.x;
	mov.u32 	%r7, %ntid.x;
	mad.lo.s32 	%r48, %r35, %r7, %r1;
	setp.ge.s32 	%p5, %r48, %r30;
	@%p5 bra 	$L__BB2_17;
	and.b32  	%r9, %r28, 3;
	and.b32  	%r10, %r28, 2147483644;
	neg.s32 	%r11, %r10;
	shl.b32 	%r12, %r29, 2;
	add.s32 	%r36, %r28, 1;
	cvt.rn.f32.u32 	%f11, %r36;
	cvt.rn.f32.u32 	%f12, %r28;
	mul.f32 	%f13, %f12, %f11;
	mov.f32 	%f14, 0f40000000;
	div.rn.f32 	%f1, %f14, %f13;
	mov.u32 	%r37, %nctaid.x;
	mul.lo.s32 	%r13, %r37, %r7;
	add.s32 	%r38, %r28, %r6;
	add.s32 	%r14, %r38, -1;
	mul.wide.s32 	%rd4, %r29, 4;
$L__BB2_7:
	mad.lo.s32 	%r16, %r48, %r29, %r5;
	setp.lt.s32 	%p6, %r48, %r14;
	@%p6 bra 	$L__BB2_18;
	setp.lt.u32 	%p7, %r28, 4;
	sub.s32 	%r40, %r48, %r28;
	add.s32 	%r17, %r40, 1;
	mov.f32 	%f39, 0f00000000;
	mov.b32 	%r52, 0;
	@%p7 bra 	$L__BB2_11;
	mad.lo.s32 	%r49, %r29, %r17, %r5;
	mov.f32 	%f39, 0f00000000;
	mov.u32 	%r50, weights;
	mov.u32 	%r51, %r11;
$L__BB2_10:
	.pragma "nounroll";
	mul.wide.s32 	%rd12, %r49, 4;
	add.s64 	%rd13, %rd1, %rd12;
	ld.global.nc.f32 	%f18, [%rd13];
	ld.shared.v4.f32 	{%f19, %f20, %f21, %f22}, [%r50];
	fma.rn.f32 	%f23, %f18, %f19, %f39;
	add.s64 	%rd15, %rd13, %rd4;
	ld.global.nc.f32 	%f24, [%rd15];
	fma.rn.f32 	%f25, %f24, %f20, %f23;
	add.s64 	%rd16, %rd15, %rd4;
	ld.global.nc.f32 	%f26, [%rd16];
	fma.rn.f32 	%f27, %f26, %f21, %f25;
	add.s64 	%rd17, %rd16, %rd4;
	ld.global.nc.f32 	%f28, [%rd17];
	fma.rn.f32 	%f39, %f28, %f22, %f27;
	add.s32 	%r51, %r51, 4;
	add.s32 	%r50, %r50, 16;
	add.s32 	%r49, %r49, %r12;
	setp.ne.s32 	%p8, %r51, 0;
	mov.u32 	%r52, %r10;
	@%p8 bra 	$L__BB2_10;
$L__BB2_11:
	setp.eq.s32 	%p9, %r9, 0;
	@%p9 bra 	$L__BB2_15;
	setp.eq.s32 	%p10, %r9, 1;
	add.s32 	%r42, %r17, %r52;
	mad.lo.s32 	%r43, %r42, %r29, %r5;
	mul.wide.s32 	%rd18, %r43, 4;
	add.s64 	%rd3, %rd1, %rd18;
	ld.global.nc.f32 	%f29, [%rd3];
	shl.b32 	%r44, %r52, 2;
	mov.u32 	%r45, weights;
	add.s32 	%r26, %r45, %r44;
	ld.shared.f32 	%f30, [%r26];
	fma.rn.f32 	%f39, %f29, %f30, %f39;
	@%p10 bra 	$L__BB2_15;
	setp.eq.s32 	%p11, %r9, 2;
	add.s64 	%rd5, %rd3, %rd4;
	ld.global.nc.f32 	%f31, [%rd5];
	ld.shared.f32 	%f32, [%r26+4];
	fma.rn.f32 	%f39, %f31, %f32, %f39;
	@%p11 bra 	$L__BB2_15;
	add.s64 	%rd19, %rd5, %rd4;
	ld.global.nc.f32 	%f33, [%rd19];
	ld.shared.f32 	%f34, [%r26+8];
	fma.rn.f32 	%f39, %f33, %f34, %f39;
$L__BB2_15:
	mul.f32 	%f35, %f1, %f39;
	mul.wide.s32 	%rd20, %r16, 4;
	add.s64 	%rd21, %rd2, %rd20;
	st.global.f32 	[%rd21], %f35;
$L__BB2_16:
	add.s32 	%r48, %r48, %r13;
	setp.lt.s32 	%p12, %r48, %r30;
	@%p12 bra 	$L__BB2_7;
$L__BB2_17:
	ret;
$L__BB2_18:
	mul.wide.s32 	%rd22, %r16, 4;
	add.s64 	%rd23, %rd2, %rd22;
	mov.b32 	%r46, 2143289344;
	st.global.u32 	[%rd23], %r46;
	bra.uni 	$L__BB2_16;

}


// ===== COMPILED SASS (sm_100) =====

	.target	sm_100

	.elftype	@"ET_EXEC"


//--------------------- .note.nv.tkinfo           --------------------------
	.section	.note.nv.tkinfo,"",@"SHT_NOTE"
	.sectionflags	@"SHF_NOTE_NV_TKINFO"
	.tkinfo
        /*0018*/ 	.word	0x00000002
        /*0030*/ 	.string	""
        /*0030*/ 	.string	"ptxas"
        /*0030*/ 	.string	"Cuda compilation tools, release 13.0, V13.0.88"
        /*0030*/ 	.string	"Build cuda_13.0.r13.0/compiler.36424714_0"
        /*0030*/ 	.string	"-arch sm_100 -m 64 "



//--------------------- .note.nv.cuinfo           --------------------------
	.section	.note.nv.cuinfo,"",@"SHT_NOTE"
	.sectionflags	@"SHF_NOTE_NV_CUINFO"
        /*0018*/ 	.short	0x0002
        /*001a*/ 	.short	0x0064
        /*001c*/ 	.short	0x0082
	.zero		2


//--------------------- .nv.info                  --------------------------
	.section	.nv.info,"",@"SHT_CUDA_INFO"
	.align	4


	//----- nvinfo : EIATTR_REGCOUNT
	.align		4
        /*0000*/ 	.byte	0x04, 0x2f
        /*0002*/ 	.short	(.L_1 - .L_0)
	.align		4
.L_0:
        /*0004*/ 	.word	index@(wma_batch_f32)
        /*0008*/ 	.word	0x0000001a


	//----- nvinfo : EIATTR_FRAME_SIZE
	.align		4
.L_1:
        /*000c*/ 	.byte	0x04, 0x11
        /*000e*/ 	.short	(.L_3 - .L_2)
	.align		4
.L_2:
        /*0010*/ 	.word	index@($__internal_2_$__cuda_sm3x_div_rn_noftz_f32_slowpath)
        /*0014*/ 	.word	0x00000000


	//----- nvinfo : EIATTR_FRAME_SIZE
	.align		4
.L_3:
        /*0018*/ 	.byte	0x04, 0x11
        /*001a*/ 	.short	(.L_5 - .L_4)
	.align		4
.L_4:
        /*001c*/ 	.word	index@(wma_batch_f32)
        /*0020*/ 	.word	0x00000000


	//----- nvinfo : EIATTR_REGCOUNT
	.align		4
.L_5:
        /*0024*/ 	.byte	0x04, 0x2f
        /*0026*/ 	.short	(.L_7 - .L_6)
	.align		4
.L_6:
        /*0028*/ 	.word	index@(wma_batch_prefix_f32)
        /*002c*/ 	.word	0x0000001c


	//----- nvinfo : EIATTR_FRAME_SIZE
	.align		4
.L_7:
        /*0030*/ 	.byte	0x04, 0x11
        /*0032*/ 	.short	(.L_9 - .L_8)
	.align		4
.L_8:
        /*0034*/ 	.word	index@($__internal_1_$__cuda_sm3x_div_rn_noftz_f32_slowpath)
        /*0038*/ 	.word	0x00000000


	//----- nvinfo : EIATTR_FRAME_SIZE
	.align		4
.L_9:
        /*003c*/ 	.byte	0x04, 0x11
        /*003e*/ 	.short	(.L_11 - .L_10)
	.align		4
.L_10:
        /*0040*/ 	.word	index@(wma_batch_prefix_f32)
        /*0044*/ 	.word	0x00000000


	//----- nvinfo : EIATTR_REGCOUNT
	.align		4
.L_11:
        /*0048*/ 	.byte	0x04, 0x2f
        /*004a*/ 	.short	(.L_13 - .L_12)
	.align		4
.L_12:
        /*004c*/ 	.word	index@(wma_multi_series_one_param_time_major_f32)
        /*0050*/ 	.word	0x00000020


	//----- nvinfo : EIATTR_FRAME_SIZE
	.align		4
.L_13:
        /*0054*/ 	.byte	0x04, 0x11
        /*0056*/ 	.short	(.L_15 - .L_14)
	.align		4
.L_14:
        /*0058*/ 	.word	index@($__internal_0_$__cuda_sm3x_div_rn_noftz_f32_slowpath)
        /*005c*/ 	.word	0x00000000


	//----- nvinfo : EIATTR_FRAME_SIZE
	.align		4
.L_15:
        /*0060*/ 	.byte	0x04, 0x11
        /*0062*/ 	.short	(.L_17 - .L_16)
	.align		4
.L_16:
        /*0064*/ 	.word	index@(wma_multi_series_one_param_time_major_f32)
        /*0068*/ 	.word	0x00000000


	//----- nvinfo : EIATTR_MIN_STACK_SIZE
	.align		4
.L_17:
        /*006c*/ 	.byte	0x04, 0x12
        /*006e*/ 	.short	(.L_19 - .L_18)
	.align		4
.L_18:
        /*0070*/ 	.word	index@(wma_multi_series_one_param_time_major_f32)
        /*0074*/ 	.word	0x00000000


	//----- nvinfo : EIATTR_MIN_STACK_SIZE
	.align		4
.L_19:
        /*0078*/ 	.byte	0x04, 0x12
        /*007a*/ 	.short	(.L_21 - .L_20)
	.align		4
.L_20:
        /*007c*/ 	.word	index@(wma_batch_prefix_f32)
        /*0080*/ 	.word	0x00000000


	//----- nvinfo : EIATTR_MIN_STACK_SIZE
	.align		4
.L_21:
        /*0084*/ 	.byte	0x04, 0x12
        /*0086*/ 	.short	(.L_23 - .L_22)
	.align		4
.L_22:
        /*0088*/ 	.word	index@(wma_batch_f32)
        /*008c*/ 	.word	0x00000000
.L_23:


//--------------------- .nv.compat                --------------------------
	.section	.nv.compat,"",@"SHT_CUDA_COMPAT_INFO"
	.align	4
        /*0000*/ 	.byte	0x02, 0x09, 0x00, 0x00, 0x02, 0x02, 0x01, 0x00, 0x02, 0x05, 0x05, 0x00, 0x03, 0x07, 0x01, 0x01
        /*0010*/ 	.byte	0x02, 0x03, 0x00, 0x00, 0x02, 0x06, 0x01, 0x00, 0x04, 0x0b, 0x08, 0x00, 0x01, 0x00, 0x00, 0x00
        /*0020*/ 	.byte	0x00, 0x00, 0x00, 0x00


//--------------------- .nv.info.wma_multi_series_one_param_time_major_f32 --------------------------
	.section	.nv.info.wma_multi_series_one_param_time_major_f32,"",@"SHT_CUDA_INFO"
	.sectionflags	@""
	.align	4


	//----- nvinfo : EIATTR_CUDA_API_VERSION
	.align		4
        /*0000*/ 	.byte	0x04, 0x37
        /*0002*/ 	.short	(.L_25 - .L_24)
.L_24:
        /*0004*/ 	.word	0x00000082


	//----- nvinfo : EIATTR_KPARAM_INFO
	.align		4
.L_25:
        /*0008*/ 	.byte	0x04, 0x17
        /*000a*/ 	.short	(.L_27 - .L_26)
.L_26:
        /*000c*/ 	.word	0x00000000
        /*0010*/ 	.short	0x0005
        /*0012*/ 	.short	0x0020
        /*0014*/ 	.byte	0x00, 0xf5, 0x21, 0x00


	//----- nvinfo : EIATTR_KPARAM_INFO
	.align		4
.L_27:
        /*0018*/ 	.byte	0x04, 0x17
        /*001a*/ 	.short	(.L_29 - .L_28)
.L_28:
        /*001c*/ 	.word	0x00000000
        /*0020*/ 	.short	0x0004
        /*0022*/ 	.short	0x0018
        /*0024*/ 	.byte	0x00, 0xf5, 0x21, 0x00


	//----- nvinfo : EIATTR_KPARAM_INFO
	.align		4
.L_29:
        /*0028*/ 	.byte	0x04, 0x17
        /*002a*/ 	.short	(.L_31 - .L_30)
.L_30:
        /*002c*/ 	.word	0x00000000
        /*0030*/ 	.short	0x0003
        /*0032*/ 	.short	0x0010
        /*0034*/ 	.byte	0x00, 0xf0, 0x11, 0x00


	//----- nvinfo : EIATTR_KPARAM_INFO
	.align		4
.L_31:
        /*0038*/ 	.byte	0x04, 0x17
        /*003a*/ 	.short	(.L_33 - .L_32)
.L_32:
        /*003c*/ 	.word	0x00000000
        /*0040*/ 	.short	0x0002
        /*0042*/ 	.short	0x000c
        /*0044*/ 	.byte	0x00, 0xf0, 0x11, 0x00


	//----- nvinfo : EIATTR_KPARAM_INFO
	.align		4
.L_33:
        /*0048*/ 	.byte	0x04, 0x17
        /*004a*/ 	.short	(.L_35 - .L_34)
.L_34:
        /*004c*/ 	.word	0x00000000
        /*0050*/ 	.short	0x0001
        /*0052*/ 	.short	0x0008
        /*0054*/ 	.byte	0x00, 0xf0, 0x11, 0x00


	//----- nvinfo : EIATTR_KPARAM_INFO
	.align		4
.L_35:
        /*0058*/ 	.byte	0x04, 0x17
        /*005a*/ 	.short	(.L_37 - .L_36)
.L_36:
        /*005c*/ 	.word	0x00000000
        /*0060*/ 	.short	0x0000
        /*0062*/ 	.short	0x0000
        /*0064*/ 	.byte	0x00, 0xf5, 0x21, 0x00


	//----- nvinfo : EIATTR_SPARSE_MMA_MASK
	.align		4
.L_37:
        /*0068*/ 	.byte	0x03, 0x50
        /*006a*/ 	.short	0x0000


	//----- nvinfo : EIATTR_MAXREG_COUNT
	.align		4
        /*006c*/ 	.byte	0x03, 0x1b
        /*006e*/ 	.short	0x00ff


	//----- nvinfo : EIATTR_NUM_BARRIERS
	.align		4
        /*0070*/ 	.byte	0x02, 0x4c
        /*0072*/ 	.byte	0x01
	.zero		1


	//----- nvinfo : EIATTR_MERCURY_ISA_VERSION
	.align		4
        /*0074*/ 	.byte	0x03, 0x5f
        /*0076*/ 	.short	0x0101


	//----- nvinfo : EIATTR_UNUSED_LOAD_BYTE_OFFSET
	.align		4
        /*0078*/ 	.byte	0x04, 0x44
        /*007a*/ 	.short	(.L_39 - .L_38)


	//   ....[0]....
.L_38:
        /*007c*/ 	.word	0x00000720
        /*0080*/ 	.word	0x00000fff


	//----- nvinfo : EIATTR_VRC_CTA_INIT_COUNT
	.align		4
.L_39:
        /*0084*/ 	.byte	0x02, 0x4a
	.zero		1
	.zero		1


	//----- nvinfo : EIATTR_EXIT_INSTR_OFFSETS
	.align		4
        /*0088*/ 	.byte	0x04, 0x1c
        /*008a*/ 	.short	(.L_41 - .L_40)


	//   ....[0]....
.L_40:
        /*008c*/ 	.word	0x00000030


	//   ....[1]....
        /*0090*/ 	.word	0x00000190


	//   ....[2]....
        /*0094*/ 	.word	0x000001f0


	//   ....[3]....
        /*0098*/ 	.word	0x00000830


	//----- nvinfo : EIATTR_CRS_STACK_SIZE
	.align		4
.L_41:
        /*009c*/ 	.byte	0x04, 0x1e
        /*009e*/ 	.short	(.L_43 - .L_42)
.L_42:
        /*00a0*/ 	.word	0x00000000


	//----- nvinfo : EIATTR_CBANK_PARAM_SIZE
	.align		4
.L_43:
        /*00a4*/ 	.byte	0x03, 0x19
        /*00a6*/ 	.short	0x0028


	//----- nvinfo : EIATTR_PARAM_CBANK
	.align		4
        /*00a8*/ 	.byte	0x04, 0x0a
        /*00aa*/ 	.short	(.L_45 - .L_44)
	.align		4
.L_44:
        /*00ac*/ 	.word	index@(.nv.constant0.wma_multi_series_one_param_time_major_f32)
        /*00b0*/ 	.short	0x0380
        /*00b2*/ 	.short	0x0028


	//----- nvinfo : EIATTR_SW_WAR
	.align		4
.L_45:
        /*00b4*/ 	.byte	0x04, 0x36
        /*00b6*/ 	.short	(.L_47 - .L_46)
.L_46:
        /*00b8*/ 	.word	0x00000008
.L_47:


//--------------------- .nv.info.wma_batch_prefix_f32 --------------------------
	.section	.nv.info.wma_batch_prefix_f32,"",@"SHT_CUDA_INFO"
	.sectionflags	@""
	.align	4


	//----- nvinfo : EIATTR_CUDA_API_VERSION
	.align		4
        /*0000*/ 	.byte	0x04, 0x37
        /*0002*/ 	.short	(.L_49 - .L_48)
.L_48:
        /*0004*/ 	.word	0x00000082


	//----- nvinfo : EIATTR_KPARAM_INFO
	.align		4
.L_49:
        /*0008*/ 	.byte	0x04, 0x17
        /*000a*/ 	.short	(.L_51 - .L_50)
.L_50:
        /*000c*/ 	.word	0x00000000
        /*0010*/ 	.short	0x0006
        /*0012*/ 	.short	0x0028
        /*0014*/ 	.byte	0x00, 0xf5, 0x21, 0x00


	//----- nvinfo : EIATTR_KPARAM_INFO
	.align		4
.L_51:
        /*0018*/ 	.byte	0x04, 0x17
        /*001a*/ 	.short	(.L_53 - .L_52)
.L_52:
        /*001c*/ 	.word	0x00000000
        /*0020*/ 	.short	0x0005
        /*0022*/ 	.short	0x0020
        /*0024*/ 	.byte	0x00, 0xf0, 0x11, 0x00


	//----- nvinfo : EIATTR_KPARAM_INFO
	.align		4
.L_53:
        /*0028*/ 	.byte	0x04, 0x17
        /*002a*/ 	.short	(.L_55 - .L_54)
.L_54:
        /*002c*/ 	.word	0x00000000
        /*0030*/ 	.short	0x0004
        /*0032*/ 	.short	0x001c
        /*0034*/ 	.byte	0x00, 0xf0, 0x11, 0x00


	//----- nvinfo : EIATTR_KPARAM_INFO
	.align		4
.L_55:
        /*0038*/ 	.byte	0x04, 0x17
        /*003a*/ 	.short	(.L_57 - .L_56)
.L_56:
        /*003c*/ 	.word	0x00000000
        /*0040*/ 	.short	0x0003
        /*0042*/ 	.short	0x0018
        /*0044*/ 	.byte	0x00, 0xf0, 0x11, 0x00


	//----- nvinfo : EIATTR_KPARAM_INFO
	.align		4
.L_57:
        /*0048*/ 	.byte	0x04, 0x17
        /*004a*/ 	.short	(.L_59 - .L_58)
.L_58:
        /*004c*/ 	.word	0x00000000
        /*0050*/ 	.short	0x0002
        /*0052*/ 	.short	0x0010
        /*0054*/ 	.byte	0x00, 0xf5, 0x21, 0x00


	//----- nvinfo : EIATTR_KPARAM_INFO
	.align		4
.L_59:
        /*0058*/ 	.byte	0x04, 0x17
        /*005a*/ 	.short	(.L_61 - .L_60)
.L_60:
        /*005c*/ 	.word	0x00000000
        /*0060*/ 	.short	0x0001
        /*0062*/ 	.short	0x0008
        /*0064*/ 	.byte	0x00, 0xf5, 0x21, 0x00


	//----- nvinfo : EIATTR_KPARAM_INFO
	.align		4
.L_61:
        /*0068*/ 	.byte	0x04, 0x17
        /*006a*/ 	.short	(.L_63 - .L_62)
.L_62:
        /*006c*/ 	.word	0x00000000
        /*0070*/ 	.short	0x0000
        /*0072*/ 	.short	0x0000
        /*0074*/ 	.byte	0x00, 0xf5, 0x21, 0x00


	//----- nvinfo : EIATTR_SPARSE_MMA_MASK
	.align		4
.L_63:
        /*0078*/ 	.byte	0x03, 0x50
        /*007a*/ 	.short	0x0000


	//----- nvinfo : EIATTR_MAXREG_COUNT
	.align		4
        /*007c*/ 	.byte	0x03, 0x1b
        /*007e*/ 	.short	0x00ff


	//----- nvinfo : EIATTR_MERCURY_ISA_VERSION
	.align		4
        /*0080*/ 	.byte	0x03, 0x5f
        /*0082*/ 	.short	0x0101


	//----- nvinfo : EIATTR_VRC_CTA_INIT_COUNT
	.align		4
        /*0084*/ 	.byte	0x02, 0x4a
	.zero		1
	.zero		1


	//----- nvinfo : EIATTR_EXIT_INSTR_OFFSETS
	.align		4
        /*0088*/ 	.byte	0x04, 0x1c
        /*008a*/ 	.short	(.L_65 - .L_64)


	//   ....[0]....
.L_64:
        /*008c*/ 	.word	0x00000040


	//   ....[1]....
        /*0090*/ 	.word	0x000000c0


	//   ....[2]....
        /*0094*/ 	.word	0x00000130


	//   ....[3]....
        /*0098*/ 	.word	0x000004c0


	//----- nvinfo : EIATTR_CRS_STACK_SIZE
	.align		4
.L_65:
        /*009c*/ 	.byte	0x04, 0x1e
        /*009e*/ 	.short	(.L_67 - .L_66)
.L_66:
        /*00a0*/ 	.word	0x00000000


	//----- nvinfo : EIATTR_CBANK_PARAM_SIZE
	.align		4
.L_67:
        /*00a4*/ 	.byte	0x03, 0x19
        /*00a6*/ 	.short	0x0030


	//----- nvinfo : EIATTR_PARAM_CBANK
	.align		4
        /*00a8*/ 	.byte	0x04, 0x0a
        /*00aa*/ 	.short	(.L_69 - .L_68)
	.align		4
.L_68:
        /*00ac*/ 	.word	index@(.nv.constant0.wma_batch_prefix_f32)
        /*00b0*/ 	.short	0x0380
        /*00b2*/ 	.short	0x0030


	//----- nvinfo : EIATTR_SW_WAR
	.align		4
.L_69:
        /*00b4*/ 	.byte	0x04, 0x36
        /*00b6*/ 	.short	(.L_71 - .L_70)
.L_70:
        /*00b8*/ 	.word	0x00000008
.L_71:


//--------------------- .nv.info.wma_batch_f32    --------------------------
	.section	.nv.info.wma_batch_f32,"",@"SHT_CUDA_INFO"
	.sectionflags	@""
	.align	4


	//----- nvinfo : EIATTR_CUDA_API_VERSION
	.align		4
        /*0000*/ 	.byte	0x04, 0x37
        /*0002*/ 	.short	(.L_73 - .L_72)
.L_72:
        /*0004*/ 	.word	0x00000082


	//----- nvinfo : EIATTR_KPARAM_INFO
	.align		4
.L_73:
        /*0008*/ 	.byte	0x04, 0x17
        /*000a*/ 	.short	(.L_75 - .L_74)
.L_74:
        /*000c*/ 	.word	0x00000000
        /*0010*/ 	.short	0x0005
        /*0012*/ 	.short	0x0020
        /*0014*/ 	.byte	0x00, 0xf5, 0x21, 0x00


	//----- nvinfo : EIATTR_KPARAM_INFO
	.align		4
.L_75:
        /*0018*/ 	.byte	0x04, 0x17
        /*001a*/ 	.short	(.L_77 - .L_76)
.L_76:
        /*001c*/ 	.word	0x00000000
        /*0020*/ 	.short	0x0004
        /*0022*/ 	.short	0x0018
        /*0024*/ 	.byte	0x00, 0xf0, 0x11, 0x00


	//----- nvinfo : EIATTR_KPARAM_INFO
	.align		4
.L_77:
        /*0028*/ 	.byte	0x04, 0x17
        /*002a*/ 	.short	(.L_79 - .L_78)
.L_78:
        /*002c*/ 	.word	0x00000000
        /*0030*/ 	.short	0x0003
        /*0032*/ 	.short	0x0014
        /*0034*/ 	.byte	0x00, 0xf0, 0x11, 0x00


	//----- nvinfo : EIATTR_KPARAM_INFO
	.align		4
.L_79:
        /*0038*/ 	.byte	0x04, 0x17
        /*003a*/ 	.short	(.L_81 - .L_80)
.L_80:
        /*003c*/ 	.word	0x00000000
        /*0040*/ 	.short	0x0002
        /*0042*/ 	.short	0x0010
        /*0044*/ 	.byte	0x00, 0xf0, 0x11, 0x00


	//----- nvinfo : EIATTR_KPARAM_INFO
	.align		4
.L_81:
        /*0048*/ 	.byte	0x04, 0x17
        /*004a*/ 	.short	(.L_83 - .L_82)
.L_82:
        /*004c*/ 	.word	0x00000000
        /*0050*/ 	.short	0x0001
        /*0052*/ 	.short	0x0008
        /*0054*/ 	.byte	0x00, 0xf5, 0x21, 0x00


	//----- nvinfo : EIATTR_KPARAM_INFO
	.align		4
.L_83:
        /*0058*/ 	.byte	0x04, 0x17
        /*005a*/ 	.short	(.L_85 - .L_84)
.L_84:
        /*005c*/ 	.word	0x00000000
        /*0060*/ 	.short	0x0000
        /*0062*/ 	.short	0x0000
        /*0064*/ 	.byte	0x00, 0xf5, 0x21, 0x00


	//----- nvinfo : EIATTR_SPARSE_MMA_MASK
	.align		4
.L_85:
        /*0068*/ 	.byte	0x03, 0x50
        /*006a*/ 	.short	0x0000


	//----- nvinfo : EIATTR_MAXREG_COUNT
	.align		4
        /*006c*/ 	.byte	0x03, 0x1b
        /*006e*/ 	.short	0x00ff


	//----- nvinfo : EIATTR_NUM_BARRIERS
	.align		4
        /*0070*/ 	.byte	0x02, 0x4c
        /*0072*/ 	.byte	0x01
	.zero		1


	//----- nvinfo : EIATTR_MERCURY_ISA_VERSION
	.align		4
        /*0074*/ 	.byte	0x03, 0x5f
        /*0076*/ 	.short	0x0101


	//----- nvinfo : EIATTR_UNUSED_LOAD_BYTE_OFFSET
	.align		4
        /*0078*/ 	.byte	0x04, 0x44
        /*007a*/ 	.short	(.L_87 - .L_86)


	//   ....[0]....
.L_86:
        /*007c*/ 	.word	0x00000690
        /*0080*/ 	.word	0x00000fff


	//----- nvinfo : EIATTR_VRC_CTA_INIT_COUNT
	.align		4
.L_87:
        /*0084*/ 	.byte	0x02, 0x4a
	.zero		1
	.zero		1


	//----- nvinfo : EIATTR_EXIT_INSTR_OFFSETS
	.align		4
        /*0088*/ 	.byte	0x04, 0x1c
        /*008a*/ 	.short	(.L_89 - .L_88)


	//   ....[0]....
.L_88:
        /*008c*/ 	.word	0x00000040


	//   ....[1]....
        /*0090*/ 	.word	0x000000a0


	//   ....[2]....
        /*0094*/ 	.word	0x00000220


	//   ....[3]....
        /*0098*/ 	.word	0x000007b0


	//----- nvinfo : EIATTR_CRS_STACK_SIZE
	.align		4
.L_89:
        /*009c*/ 	.byte	0x04, 0x1e
        /*009e*/ 	.short	(.L_91 - .L_90)
.L_90:
        /*00a0*/ 	.word	0x00000000


	//----- nvinfo : EIATTR_CBANK_PARAM_SIZE
	.align		4
.L_91:
        /*00a4*/ 	.byte	0x03, 0x19
        /*00a6*/ 	.short	0x0028


	//----- nvinfo : EIATTR_PARAM_CBANK
	.align		4
        /*00a8*/ 	.byte	0x04, 0x0a
        /*00aa*/ 	.short	(.L_93 - .L_92)
	.align		4
.L_92:
        /*00ac*/ 	.word	index@(.nv.constant0.wma_batch_f32)
        /*00b0*/ 	.short	0x0380
        /*00b2*/ 	.short	0x0028


	//----- nvinfo : EIATTR_SW_WAR
	.align		4
.L_93:
        /*00b4*/ 	.byte	0x04, 0x36
        /*00b6*/ 	.short	(.L_95 - .L_94)
.L_94:
        /*00b8*/ 	.word	0x00000008
.L_95:


//--------------------- .nv.callgraph             --------------------------
	.section	.nv.callgraph,"",@"SHT_CUDA_CALLGRAPH"
	.align	4
	.sectionentsize	8
	.align		4
        /*0000*/ 	.word	0x00000000
	.align		4
        /*0004*/ 	.word	0xffffffff
	.align		4
        /*0008*/ 	.word	0x00000000
	.align		4
        /*000c*/ 	.word	0xfffffffe
	.align		4
        /*0010*/ 	.word	0x00000000
	.align		4
        /*0014*/ 	.word	0xfffffffd
	.align		4
        /*0018*/ 	.word	0x00000000
	.align		4
        /*001c*/ 	.word	0xfffffffc


//--------------------- .text.wma_multi_series_one_param_time_major_f32 --------------------------
	.section	.text.wma_multi_series_one_param_time_major_f32,"ax",@progbits
	.align	128
        .global         wma_multi_series_one_param_time_major_f32
        .type           wma_multi_series_one_param_time_major_f32,@function
        .size           wma_multi_series_one_param_time_major_f32,(.L_x_49 - wma_multi_series_one_param_time_major_f32)
        .other          wma_multi_series_one_param_time_major_f32,@"STO_CUDA_ENTRY STV_DEFAULT"
wma_multi_series_one_param_time_major_f32:
.text.wma_multi_series_one_param_time_major_f32:
[----:B------:R-:W-:Y:S08]  /*0000*/  LDC R1, c[0x0][0x37c] ;  /* 0x0000df00ff017b82 */ /* 0x000ff00000000800 */
[----:B------:R-:W0:Y:S02]  /*0010*/  LDC R6, c[0x0][0x388] ;  /* 0x0000e200ff067b82 */ /* 0x000e240000000800 */
[----:B0-----:R-:W-:-:S13]  /*0020*/  ISETP.GE.AND P0, PT, R6, 0x2, PT ;  /* 0x000000020600780c */ /* 0x001fda0003f06270 */
[----:B------:R-:W-:Y:S05]  /*0030*/  @!P0 EXIT ;  /* 0x000000000000894d */ /* 0x000fea0003800000 */
[----:B------:R-:W0:Y:S01]  /*0040*/  S2R R9, SR_TID.X ;  /* 0x0000000000097919 */ /* 0x000e220000002100 */
[----:B------:R-:W-:Y:S01]  /*0050*/  BSSY.RECONVERGENT B0, `(.L_x_0) ;  /* 0x0000010000007945 */ /* 0x000fe20003800200 */
[----:B------:R-:W1:Y:S01]  /*0060*/  S2R R8, SR_CTAID.Y ;  /* 0x0000000000087919 */ /* 0x000e620000002600 */
[----:B0-----:R-:W-:-:S13]  /*0070*/  ISETP.GE.U32.AND P0, PT, R9, R6, PT ;  /* 0x000000060900720c */ /* 0x001fda0003f06070 */
[----:B-1----:R-:W-:Y:S05]  /*0080*/  @P0 BRA `(.L_x_1) ;  /* 0x0000000000300947 */ /* 0x002fea0003800000 */
[----:B------:R-:W0:Y:S01]  /*0090*/  S2R R5, SR_CgaCtaId ;  /* 0x0000000000057919 */ /* 0x000e220000008800 */
[----:B------:R-:W1:Y:S01]  /*00a0*/  LDC R4, c[0x0][0x360] ;  /* 0x0000d800ff047b82 */ /* 0x000e620000000800 */
[----:B------:R-:W-:Y:S01]  /*00b0*/  MOV R0, 0x400 ;  /* 0x0000040000007802 */ /* 0x000fe20000000f00 */
[----:B------:R-:W-:-:S03]  /*00c0*/  IMAD.MOV.U32 R3, RZ, RZ, R9 ;  /* 0x000000ffff037224 */ /* 0x000fc600078e0009 */
[----:B0-----:R-:W-:-:S07]  /*00d0*/  LEA R0, R5, R0, 0x18 ;  /* 0x0000000005007211 */ /* 0x001fce00078ec0ff */
.L_x_2:
[C---:B------:R-:W-:Y:S02]  /*00e0*/  VIADD R2, R3.reuse, 0x1 ;  /* 0x0000000103027836 */ /* 0x040fe40000000000 */
[----:B------:R-:W-:Y:S02]  /*00f0*/  IMAD R5, R3, 0x4, R0 ;  /* 0x0000000403057824 */ /* 0x000fe400078e0200 */
[----:B-1----:R-:W-:Y:S01]  /*0100*/  IMAD.IADD R3, R4, 0x1, R3 ;  /* 0x0000000104037824 */ /* 0x002fe200078e0203 */
[----:B------:R-:W-:-:S04]  /*0110*/  I2FP.F32.S32 R2, R2 ;  /* 0x0000000200027245 */ /* 0x000fc80000201400 */
[----:B------:R-:W-:Y:S01]  /*0120*/  ISETP.GE.AND P0, PT, R3, R6, PT ;  /* 0x000000060300720c */ /* 0x000fe20003f06270 */
[----:B------:R0:W-:-:S12]  /*0130*/  STS [R5], R2 ;  /* 0x0000000205007388 */ /* 0x0001d80000000800 */
[----:B0-----:R-:W-:Y:S05]  /*0140*/  @!P0 BRA `(.L_x_2) ;  /* 0xfffffffc00e48947 */ /* 0x001fea000383ffff */
.L_x_1:
[----:B------:R-:W-:Y:S05]  /*0150*/  BSYNC.RECONVERGENT B0 ;  /* 0x0000000000007941 */ /* 0x000fea0003800200 */
.L_x_0:
[----:B------:R-:W0:Y:S01]  /*0160*/  LDCU UR4, c[0x0][0x38c] ;  /* 0x00007180ff0477ac */ /* 0x000e220008000800 */
[----:B------:R-:W-:Y:S01]  /*0170*/  BAR.SYNC.DEFER_BLOCKING 0x0 ;  /* 0x0000000000007b1d */ /* 0x000fe20000010000 */
[----:B0-----:R-:W-:-:S13]  /*0180*/  ISETP.GE.AND P0, PT, R8, UR4, PT ;  /* 0x0000000408007c0c */ /* 0x001fda000bf06270 */
[----:B------:R-:W-:Y:S05]  /*0190*/  @P0 EXIT ;  /* 0x000000000000094d */ /* 0x000fea0003800000 */
[----:B------:R-:W0:Y:S01]  /*01a0*/  S2UR UR4, SR_CTAID.X ;  /* 0x00000000000479c3 */ /* 0x000e220000002500 */
[----:B------:R-:W1:Y:S07]  /*01b0*/  LDCU UR5, c[0x0][0x390] ;  /* 0x00007200ff0577ac */ /* 0x000e6e0008000800 */
[----:B------:R-:W0:Y:S02]  /*01c0*/  LDC R16, c[0x0][0x360] ;  /* 0x0000d800ff107b82 */ /* 0x000e240000000800 */
[----:B0-----:R-:W-:-:S05]  /*01d0*/  IMAD R9, R16, UR4, R9 ;  /* 0x0000000410097c24 */ /* 0x001fca000f8e0209 */
[----:B-1----:R-:W-:-:S13]  /*01e0*/  ISETP.GE.AND P0, PT, R9, UR5, PT ;  /* 0x0000000509007c0c */ /* 0x002fda000bf06270 */
[----:B------:R-:W-:Y:S05]  /*01f0*/  @P0 EXIT ;  /* 0x000000000000094d */ /* 0x000fea0003800000 */
[----:B------:R-:W0:Y:S01]  /*0200*/  LDC.64 R14, c[0x0][0x398] ;  /* 0x0000e600ff0e7b82 */ /* 0x000e220000000a00 */
[----:B------:R-:W1:Y:S01]  /*0210*/  LDCU.64 UR6, c[0x0][0x358] ;  /* 0x00006b00ff0677ac */ /* 0x000e620008000a00 */
[----:B0-----:R-:W-:-:S06]  /*0220*/  IMAD.WIDE.U32 R14, R8, 0x4, R14 ;  /* 0x00000004080e7825 */ /* 0x001fcc00078e000e */
[----:B-1----:R0:W5:Y:S01]  /*0230*/  LDG.E.CONSTANT R14, desc[UR6][R14.64] ;  /* 0x000000060e0e7981 */ /* 0x002162000c1e9900 */
[----:B------:R-:W-:Y:S01]  /*0240*/  IADD3 R0, PT, PT, R6, 0x1, RZ ;  /* 0x0000000106007810 */ /* 0x000fe20007ffe0ff */
[----:B------:R-:W-:Y:S01]  /*0250*/  UMOV UR4, 0x40000000 ;  /* 0x4000000000047882 */ /* 0x000fe20000000000 */
[----:B------:R-:W-:Y:S01]  /*0260*/  I2FP.F32.U32 R3, R6 ;  /* 0x0000000600037245 */ /* 0x000fe20000201000 */
[----:B------:R-:W-:Y:S01]  /*0270*/  IMAD.U32 R2, RZ, RZ, UR4 ;  /* 0x00000004ff027e24 */ /* 0x000fe2000f8e00ff */
[----:B------:R-:W-:-:S05]  /*0280*/  I2FP.F32.U32 R0, R0 ;  /* 0x0000000000007245 */ /* 0x000fca0000201000 */
[----:B------:R-:W-:-:S04]  /*0290*/  FMUL R3, R0, R3 ;  /* 0x0000000300037220 */ /* 0x000fc80000400000 */
[----:B------:R-:W1:Y:S08]  /*02a0*/  MUFU.RCP R0, R3 ;  /* 0x0000000300007308 */ /* 0x000e700000001000 */
[----:B------:R-:W2:Y:S01]  /*02b0*/  FCHK P0, R2, R3 ;  /* 0x0000000302007302 */ /* 0x000ea20000000000 */
[----:B-1----:R-:W-:-:S04]  /*02c0*/  FFMA R5, -R3, R0, 1 ;  /* 0x3f80000003057423 */ /* 0x002fc80000000100 */
[----:B------:R-:W-:-:S04]  /*02d0*/  FFMA R0, R0, R5, R0 ;  /* 0x0000000500007223 */ /* 0x000fc80000000000 */
[----:B------:R-:W-:-:S04]  /*02e0*/  FFMA R18, R0, 2, RZ ;  /* 0x4000000000127823 */ /* 0x000fc800000000ff */
[----:B------:R-:W-:-:S04]  /*02f0*/  FFMA R5, -R3, R18, 2 ;  /* 0x4000000003057423 */ /* 0x000fc80000000112 */
[----:B------:R-:W-:Y:S01]  /*0300*/  FFMA R18, R0, R5, R18 ;  /* 0x0000000500127223 */ /* 0x000fe20000000012 */
[----:B0-2---:R-:W-:Y:S06]  /*0310*/  @!P0 BRA `(.L_x_3) ;  /* 0x0000000000088947 */ /* 0x005fec0003800000 */
[----:B------:R-:W-:-:S07]  /*0320*/  MOV R2, 0x340 ;  /* 0x0000034000027802 */ /* 0x000fce0000000f00 */
[----:B-----5:R-:W-:Y:S05]  /*0330*/  CALL.REL.NOINC `($__internal_0_$__cuda_sm3x_div_rn_noftz_f32_slowpath) ;  /* 0x0000000400407944 */ /* 0x020fea0003c00000 */
.L_x_3:
[----:B------:R-:W0:Y:S01]  /*0340*/  LDC R3, c[0x0][0x388] ;  /* 0x0000e200ff037b82 */ /* 0x000e220000000800 */
[----:B------:R-:W1:Y:S02]  /*0350*/  LDCU UR4, c[0x0][0x370] ;  /* 0x00006e00ff0477ac */ /* 0x000e640008000800 */
[----:B-1----:R-:W-:Y:S01]  /*0360*/  IMAD R16, R16, UR4, RZ ;  /* 0x0000000410107c24 */ /* 0x002fe2000f8e02ff */
[C---:B0-----:R-:W-:Y:S02]  /*0370*/  LOP3.LUT R17, R3.reuse, 0x7ffffffc, RZ, 0xc0, !PT ;  /* 0x7ffffffc03117812 */ /* 0x041fe400078ec0ff */
[----:B-----5:R-:W-:Y:S02]  /*0380*/  IADD3 R14, PT, PT, R14, -0x1, R3 ;  /* 0xffffffff0e0e7810 */ /* 0x020fe40007ffe003 */
[----:B------:R-:W-:Y:S01]  /*0390*/  LOP3.LUT R12, R3, 0x3, RZ, 0xc0, !PT ;  /* 0x00000003030c7812 */ /* 0x000fe200078ec0ff */
[----:B------:R-:W-:-:S07]  /*03a0*/  IMAD.MOV R0, RZ, RZ, -R17 ;  /* 0x000000ffff007224 */ /* 0x000fce00078e0a11 */
.L_x_9:
[----:B------:R-:W-:Y:S01]  /*03b0*/  ISETP.GE.AND P0, PT, R9, R14, PT ;  /* 0x0000000e0900720c */ /* 0x000fe20003f06270 */
[----:B0-----:R-:W0:Y:S01]  /*03c0*/  LDC R15, c[0x0][0x38c] ;  /* 0x0000e300ff0f7b82 */ /* 0x001e220000000800 */
[----:B------:R-:W-:Y:S11]  /*03d0*/  BSSY.RECONVERGENT B0, `(.L_x_4) ;  /* 0x0000041000007945 */ /* 0x000ff60003800200 */
[----:B-1----:R-:W1:Y:S01]  /*03e0*/  @!P0 LDC.64 R2, c[0x0][0x3a0] ;  /* 0x0000e800ff028b82 */ /* 0x002e620000000a00 */
[----:B------:R-:W-:-:S02]  /*03f0*/  @!P0 IMAD.MOV.U32 R5, RZ, RZ, 0x7fc00000 ;  /* 0x7fc00000ff058424 */ /* 0x000fc400078e00ff */
[----:B0-----:R-:W-:-:S04]  /*0400*/  IMAD R27, R9, R15, R8 ;  /* 0x0000000f091b7224 */ /* 0x001fc800078e0208 */
[----:B-1----:R-:W-:-:S05]  /*0410*/  @!P0 IMAD.WIDE R2, R27, 0x4, R2 ;  /* 0x000000041b028825 */ /* 0x002fca00078e0202 */
[----:B------:R0:W-:Y:S01]  /*0420*/  @!P0 STG.E desc[UR6][R2.64], R5 ;  /* 0x0000000502008986 */ /* 0x0001e2000c101906 */
[----:B------:R-:W-:Y:S05]  /*0430*/  @!P0 BRA `(.L_x_5) ;  /* 0x0000000000e88947 */ /* 0x000fea0003800000 */
[----:B0-----:R-:W0:Y:S01]  /*0440*/  LDC R2, c[0x0][0x388] ;  /* 0x0000e200ff027b82 */ /* 0x001e220000000800 */
[----:B------:R-:W-:Y:S02]  /*0450*/  HFMA2 R13, -RZ, RZ, 0, 0 ;  /* 0x00000000ff0d7431 */ /* 0x000fe400000001ff */
[----:B------:R-:W-:Y:S01]  /*0460*/  IMAD.MOV.U32 R4, RZ, RZ, RZ ;  /* 0x000000ffff047224 */ /* 0x000fe200078e00ff */
[----:B0-----:R-:W-:Y:S02]  /*0470*/  ISETP.GE.U32.AND P0, PT, R2, 0x4, PT ;  /* 0x000000040200780c */ /* 0x001fe40003f06070 */
[----:B------:R-:W-:-:S11]  /*0480*/  IADD3 R19, PT, PT, R9, 0x1, -R2 ;  /* 0x0000000109137810 */ /* 0x000fd60007ffe802 */
[----:B------:R-:W-:Y:S05]  /*0490*/  @!P0 BRA `(.L_x_6) ;  /* 0x0000000000688947 */ /* 0x000fea0003800000 */
[----:B------:R-:W0:Y:S01]  /*04a0*/  S2UR UR5, SR_CgaCtaId ;  /* 0x00000000000579c3 */ /* 0x000e220000008800 */
[----:B------:R-:W-:Y:S01]  /*04b0*/  IMAD R28, R19, R15, R8 ;  /* 0x0000000f131c7224 */ /* 0x000fe200078e0208 */
[----:B------:R-:W-:Y:S01]  /*04c0*/  UMOV UR4, 0x400 ;  /* 0x0000040000047882 */ /* 0x000fe20000000000 */
[----:B------:R-:W-:Y:S02]  /*04d0*/  IMAD.MOV.U32 R13, RZ, RZ, RZ ;  /* 0x000000ffff0d7224 */ /* 0x000fe400078e00ff */
[----:B------:R-:W-:-:S03]  /*04e0*/  IMAD.MOV.U32 R26, RZ, RZ, R0 ;  /* 0x000000ffff1a7224 */ /* 0x000fc600078e0000 */
[----:B------:R-:W1:Y:S01]  /*04f0*/  LDC.64 R2, c[0x0][0x380] ;  /* 0x0000e000ff027b82 */ /* 0x000e620000000a00 */
[----:B0-----:R-:W-:-:S12]  /*0500*/  ULEA UR4, UR5, UR4, 0x18 ;  /* 0x0000000405047291 */ /* 0x001fd8000f8ec0ff */
.L_x_7:
[----:B-1----:R-:W-:Y:S01]  /*0510*/  IMAD.WIDE R20, R28, 0x4, R2 ;  /* 0x000000041c147825 */ /* 0x002fe200078e0202 */
[----:B------:R-:W0:Y:S03]  /*0520*/  LDS.128 R4, [UR4] ;  /* 0x00000004ff047984 */ /* 0x000e260008000c00 */
[C---:B------:R-:W-:Y:S02]  /*0530*/  IMAD.WIDE R10, R15.reuse, 0x4, R20 ;  /* 0x000000040f0a7825 */ /* 0x040fe400078e0214 */
[----:B------:R-:W0:Y:S02]  /*0540*/  LDG.E.CONSTANT R20, desc[UR6][R20.64] ;  /* 0x0000000614147981 */ /* 0x000e24000c1e9900 */
[C---:B------:R-:W-:Y:S02]  /*0550*/  IMAD.WIDE R22, R15.reuse, 0x4, R10 ;  /* 0x000000040f167825 */ /* 0x040fe400078e020a */
[----:B------:R-:W2:Y:S02]  /*0560*/  LDG.E.CONSTANT R10, desc[UR6][R10.64] ;  /* 0x000000060a0a7981 */ /* 0x000ea4000c1e9900 */
[----:B------:R-:W-:-:S02]  /*0570*/  IMAD.WIDE R24, R15, 0x4, R22 ;  /* 0x000000040f187825 */ /* 0x000fc400078e0216 */
[----:B------:R-:W3:Y:S04]  /*0580*/  LDG.E.CONSTANT R29, desc[UR6][R22.64] ;  /* 0x00000006161d7981 */ /* 0x000ee8000c1e9900 */
[----:B------:R-:W4:Y:S01]  /*0590*/  LDG.E.CONSTANT R24, desc[UR6][R24.64] ;  /* 0x0000000618187981 */ /* 0x000f22000c1e9900 */
[----:B------:R-:W-:Y:S01]  /*05a0*/  IADD3 R26, PT, PT, R26, 0x4, RZ ;  /* 0x000000041a1a7810 */ /* 0x000fe20007ffe0ff */
[----:B------:R-:W-:Y:S01]  /*05b0*/  UIADD3 UR4, UPT, UPT, UR4, 0x10, URZ ;  /* 0x0000001004047890 */ /* 0x000fe2000fffe0ff */
[----:B------:R-:W-:Y:S02]  /*05c0*/  IMAD R28, R15, 0x4, R28 ;  /* 0x000000040f1c7824 */ /* 0x000fe400078e021c */
[----:B------:R-:W-:Y:S01]  /*05d0*/  ISETP.NE.AND P0, PT, R26, RZ, PT ;  /* 0x000000ff1a00720c */ /* 0x000fe20003f05270 */
[----:B0-----:R-:W-:-:S04]  /*05e0*/  FFMA R4, R20, R4, R13 ;  /* 0x0000000414047223 */ /* 0x001fc8000000000d */
[----:B--2---:R-:W-:-:S04]  /*05f0*/  FFMA R5, R5, R10, R4 ;  /* 0x0000000a05057223 */ /* 0x004fc80000000004 */
[----:B---3--:R-:W-:-:S04]  /*0600*/  FFMA R6, R6, R29, R5 ;  /* 0x0000001d06067223 */ /* 0x008fc80000000005 */
[----:B----4-:R-:W-:Y:S01]  /*0610*/  FFMA R13, R7, R24, R6 ;  /* 0x00000018070d7223 */ /* 0x010fe20000000006 */
[----:B------:R-:W-:Y:S06]  /*0620*/  @P0 BRA `(.L_x_7) ;  /* 0xfffffffc00b80947 */ /* 0x000fec000383ffff */
[----:B------:R-:W-:-:S07]  /*0630*/  IMAD.MOV.U32 R4, RZ, RZ, R17 ;  /* 0x000000ffff047224 */ /* 0x000fce00078e0011 */
.L_x_6:
[----:B------:R-:W0:Y:S01]  /*0640*/  LDC.64 R2, c[0x0][0x3a0] ;  /* 0x0000e800ff027b82 */ /* 0x000e220000000a00 */
[----:B------:R-:W-:Y:S01]  /*0650*/  ISETP.NE.AND P0, PT, R12, RZ, PT ;  /* 0x000000ff0c00720c */ /* 0x000fe20003f05270 */
[----:B0-----:R-:W-:-:S12]  /*0660*/  IMAD.WIDE R2, R27, 0x4, R2 ;  /* 0x000000041b027825 */ /* 0x001fd800078e0202 */
[----:B------:R-:W-:Y:S05]  /*0670*/  @!P0 BRA `(.L_x_8) ;  /* 0x0000000000508947 */ /* 0x000fea0003800000 */
[----:B------:R-:W0:Y:S01]  /*0680*/  LDC.64 R10, c[0x0][0x380] ;  /* 0x0000e000ff0a7b82 */ /* 0x000e220000000a00 */
[----:B------:R-:W-:-:S04]  /*0690*/  IMAD.IADD R19, R19, 0x1, R4 ;  /* 0x0000000113137824 */ /* 0x000fc800078e0204 */
[----:B------:R-:W-:-:S04]  /*06a0*/  IMAD R19, R19, R15, R8 ;  /* 0x0000000f13137224 */ /* 0x000fc800078e0208 */
[----:B0-----:R-:W-:-:S05]  /*06b0*/  IMAD.WIDE R10, R19, 0x4, R10 ;  /* 0x00000004130a7825 */ /* 0x001fca00078e020a */
[----:B------:R-:W2:Y:S01]  /*06c0*/  LDG.E.CONSTANT R20, desc[UR6][R10.64] ;  /* 0x000000060a147981 */ /* 0x000ea2000c1e9900 */
[----:B------:R-:W-:Y:S02]  /*06d0*/  MOV R5, 0x400 ;  /* 0x0000040000057802 */ /* 0x000fe40000000f00 */
[----:B------:R-:W-:Y:S01]  /*06e0*/  ISETP.NE.AND P0, PT, R12, 0x1, PT ;  /* 0x000000010c00780c */ /* 0x000fe20003f05270 */
[----:B------:R-:W0:Y:S02]  /*06f0*/  S2R R6, SR_CgaCtaId ;  /* 0x0000000000067919 */ /* 0x000e240000008800 */
[----:B0-----:R-:W-:-:S04]  /*0700*/  LEA R5, R6, R5, 0x18 ;  /* 0x0000000506057211 */ /* 0x001fc800078ec0ff */
[----:B------:R-:W-:-:S06]  /*0710*/  LEA R4, R4, R5, 0x2 ;  /* 0x0000000504047211 */ /* 0x000fcc00078e10ff */
[----:B------:R-:W2:Y:S02]  /*0720*/  LDS.128 R4, [R4] ;  /* 0x0000000004047984 */ /* 0x000ea40000000c00 */
[----:B--2---:R-:W-:Y:S01]  /*0730*/  FFMA R13, R20, R4, R13 ;  /* 0x00000004140d7223 */ /* 0x004fe2000000000d */
[----:B------:R-:W-:Y:S06]  /*0740*/  @!P0 BRA `(.L_x_8) ;  /* 0x00000000001c8947 */ /* 0x000fec0003800000 */
[----:B------:R-:W-:Y:S01]  /*0750*/  ISETP.NE.AND P0, PT, R12, 0x2, PT ;  /* 0x000000020c00780c */ /* 0x000fe20003f05270 */
[----:B------:R-:W-:-:S12]  /*0760*/  IMAD.WIDE R10, R15, 0x4, R10 ;  /* 0x000000040f0a7825 */ /* 0x000fd800078e020a */
[----:B------:R-:W-:Y:S02]  /*0770*/  @P0 IMAD.WIDE R20, R15, 0x4, R10 ;  /* 0x000000040f140825 */ /* 0x000fe400078e020a */
[----:B------:R-:W2:Y:S04]  /*0780*/  LDG.E.CONSTANT R10, desc[UR6][R10.64] ;  /* 0x000000060a0a7981 */ /* 0x000ea8000c1e9900 */
[----:B------:R-:W3:Y:S01]  /*0790*/  @P0 LDG.E.CONSTANT R20, desc[UR6][R20.64] ;  /* 0x0000000614140981 */ /* 0x000ee2000c1e9900 */
[----:B--2---:R-:W-:-:S04]  /*07a0*/  FFMA R13, R10, R5, R13 ;  /* 0x000000050a0d7223 */ /* 0x004fc8000000000d */
[----:B---3--:R-:W-:-:S07]  /*07b0*/  @P0 FFMA R13, R20, R6, R13 ;  /* 0x00000006140d0223 */ /* 0x008fce000000000d */
.L_x_8:
[----:B------:R-:W-:-:S05]  /*07c0*/  FMUL R13, R13, R18 ;  /* 0x000000120d0d7220 */ /* 0x000fca0000400000 */
[----:B------:R1:W-:Y:S02]  /*07d0*/  STG.E desc[UR6][R2.64], R13 ;  /* 0x0000000d02007986 */ /* 0x0003e4000c101906 */
.L_x_5:
[----:B------:R-:W-:Y:S05]  /*07e0*/  BSYNC.RECONVERGENT B0 ;  /* 0x0000000000007941 */ /* 0x000fea0003800200 */
.L_x_4:
[----:B------:R-:W2:Y:S01]  /*07f0*/  LDCU UR4, c[0x0][0x390] ;  /* 0x00007200ff0477ac */ /* 0x000ea20008000800 */
[----:B------:R-:W-:-:S05]  /*0800*/  IMAD.IADD R9, R16, 0x1, R9 ;  /* 0x0000000110097824 */ /* 0x000fca00078e0209 */
[----:B--2---:R-:W-:-:S13]  /*0810*/  ISETP.GE.AND P0, PT, R9, UR4, PT ;  /* 0x0000000409007c0c */ /* 0x004fda000bf06270 */
[----:B------:R-:W-:Y:S05]  /*0820*/  @!P0 BRA `(.L_x_9) ;  /* 0xfffffff800e08947 */ /* 0x000fea000383ffff */
[----:B------:R-:W-:Y:S05]  /*0830*/  EXIT ;  /* 0x000000000000794d */ /* 0x000fea0003800000 */
        .weak           $__internal_0_$__cuda_sm3x_div_rn_noftz_f32_slowpath
        .type           $__internal_0_$__cuda_sm3x_div_rn_noftz_f32_slowpath,@function
        .size           $__internal_0_$__cuda_sm3x_div_rn_noftz_f32_slowpath,(.L_x_49 - $__internal_0_$__cuda_sm3x_div_rn_noftz_f32_slowpath)
$__internal_0_$__cuda_sm3x_div_rn_noftz_f32_slowpath:
[--C-:B------:R-:W-:Y:S01]  /*0840*/  SHF.R.U32.HI R0, RZ, 0x17, R3.reuse ;  /* 0x00000017ff007819 */ /* 0x100fe20000011603 */
[----:B------:R-:W-:-:S03]  /*0850*/  IMAD.MOV.U32 R6, RZ, RZ, R3 ;  /* 0x000000ffff067224 */ /* 0x000fc600078e0003 */
[----:B------:R-:W-:-:S05]  /*0860*/  LOP3.LUT R4, R0, 0xff, RZ, 0xc0, !PT ;  /* 0x000000ff00047812 */ /* 0x000fca00078ec0ff */
[----:B------:R-:W-:-:S05]  /*0870*/  VIADD R7, R4, 0xffffffff ;  /* 0xffffffff04077836 */ /* 0x000fca0000000000 */
[----:B------:R-:W-:-:S13]  /*0880*/  ISETP.GT.U32.AND P0, PT, R7, 0xfd, PT ;  /* 0x000000fd0700780c */ /* 0x000fda0003f04070 */
[----:B------:R-:W-:Y:S01]  /*0890*/  @!P0 MOV R5, RZ ;  /* 0x000000ff00058202 */ /* 0x000fe20000000f00 */
[----:B------:R-:W-:Y:S06]  /*08a0*/  @!P0 BRA `(.L_x_10) ;  /* 0x0000000000408947 */ /* 0x000fec0003800000 */
[----:B------:R-:W-:Y:S01]  /*08b0*/  FSETP.GTU.FTZ.AND P0, PT, |R3|, +INF , PT ;  /* 0x7f8000000300780b */ /* 0x000fe20003f1c200 */
[----:B------:R-:W-:-:S12]  /*08c0*/  IMAD.MOV.U32 R0, RZ, RZ, R3 ;  /* 0x000000ffff007224 */ /* 0x000fd800078e0003 */
[----:B------:R-:W-:Y:S05]  /*08d0*/  @P0 BRA `(.L_x_11) ;  /* 0x0000000400280947 */ /* 0x000fea0003800000 */
[----:B------:R-:W-:-:S05]  /*08e0*/  IMAD.MOV.U32 R3, RZ, RZ, 0x40000000 ;  /* 0x40000000ff037424 */ /* 0x000fca00078e00ff */
[----:B------:R-:W-:-:S13]  /*08f0*/  LOP3.LUT P0, RZ, R6, 0x7fffffff, R3, 0xc8, !PT ;  /* 0x7fffffff06ff7812 */ /* 0x000fda000780c803 */
[----:B------:R-:W-:Y:S05]  /*0900*/  @!P0 BRA `(.L_x_12) ;  /* 0x0000000400148947 */ /* 0x000fea0003800000 */
[----:B------:R-:W-:Y:S02]  /*0910*/  FSETP.NEU.FTZ.AND P0, PT, |R0|, +INF , PT ;  /* 0x7f8000000000780b */ /* 0x000fe40003f1d200 */
[----:B------:R-:W-:-:S04]  /*0920*/  LOP3.LUT P1, RZ, R3, 0x7fffffff, RZ, 0xc0, !PT ;  /* 0x7fffffff03ff7812 */ /* 0x000fc8000782c0ff */
[----:B------:R-:W-:-:S13]  /*0930*/  PLOP3.LUT P0, PT, P0, P1, PT, 0x2f, 0xf2 ;  /* 0x0000000000f2781c */ /* 0x000fda0000702577 */
[----:B------:R-:W-:Y:S05]  /*0940*/  @P0 BRA `(.L_x_13) ;  /* 0x0000000000fc0947 */ /* 0x000fea0003800000 */
[----:B------:R-:W-:-:S13]  /*0950*/  LOP3.LUT P0, RZ, R6, 0x7fffffff, RZ, 0xc0, !PT ;  /* 0x7fffffff06ff7812 */ /* 0x000fda000780c0ff */
[----:B------:R-:W-:Y:S05]  /*0960*/  @!P0 BRA `(.L_x_14) ;  /* 0x0000000000e88947 */ /* 0x000fea0003800000 */
[----:B------:R-:W-:Y:S01]  /*0970*/  ISETP.GE.AND P0, PT, R7, RZ, PT ;  /* 0x000000ff0700720c */ /* 0x000fe20003f06270 */
[----:B------:R-:W-:-:S12]  /*0980*/  IMAD.MOV.U32 R5, RZ, RZ, RZ ;  /* 0x000000ffff057224 */ /* 0x000fd800078e00ff */
[----:B------:R-:W-:Y:S01]  /*0990*/  @!P0 FFMA R6, R0, 1.84467440737095516160e+19, RZ ;  /* 0x5f80000000068823 */ /* 0x000fe200000000ff */
[----:B------:R-:W-:-:S07]  /*09a0*/  @!P0 IADD3 R5, PT, PT, R5, 0x40, RZ ;  /* 0x0000004005058810 */ /* 0x000fce0007ffe0ff */
.L_x_10:
[----:B------:R-:W-:Y:S01]  /*09b0*/  LEA R3, R4, 0xc0800000, 0x17 ;  /* 0xc080000004037811 */ /* 0x000fe200078eb8ff */
[----:B------:R-:W-:Y:S01]  /*09c0*/  UMOV UR4, 0x40000000 ;  /* 0x4000000000047882 */ /* 0x000fe20000000000 */
[----:B------:R-:W-:Y:S01]  /*09d0*/  IADD3 R4, PT, PT, R5, 0x80, -R4 ;  /* 0x0000008005047810 */ /* 0x000fe20007ffe804 */
[----:B------:R-:W-:Y:S02]  /*09e0*/  UIADD3 UR4, UPT, UPT, UR4, -0x800000, URZ ;  /* 0xff80000004047890 */ /* 0x000fe4000fffe0ff */
[----:B------:R-:W-:-:S04]  /*09f0*/  IMAD.IADD R6, R6, 0x1, -R3 ;  /* 0x0000000106067824 */ /* 0x000fc800078e0a03 */
[----:B------:R-:W0:Y:S01]  /*0a00*/  MUFU.RCP R0, R6 ;  /* 0x0000000600007308 */ /* 0x000e220000001000 */
[----:B------:R-:W-:-:S04]  /*0a10*/  FADD.FTZ R3, -R6, -RZ ;  /* 0x800000ff06037221 */ /* 0x000fc80000010100 */
[----:B0-----:R-:W-:-:S04]  /*0a20*/  FFMA R7, R0, R3, 1 ;  /* 0x3f80000000077423 */ /* 0x001fc80000000003 */
[----:B------:R-:W-:-:S04]  /*0a30*/  FFMA R0, R0, R7, R0 ;  /* 0x0000000700007223 */ /* 0x000fc80000000000 */
[----:B------:R-:W-:-:S04]  /*0a40*/  FFMA R7, R0, UR4, RZ ;  /* 0x0000000400077c23 */ /* 0x000fc800080000ff */
[----:B------:R-:W-:-:S04]  /*0a50*/  FFMA R10, R3, R7, UR4 ;  /* 0x00000004030a7e23 */ /* 0x000fc80008000007 */
[----:B------:R-:W-:-:S04]  /*0a60*/  FFMA R7, R0, R10, R7 ;  /* 0x0000000a00077223 */ /* 0x000fc80000000007 */
[----:B------:R-:W-:-:S04]  /*0a70*/  FFMA R10, R3, R7, UR4 ;  /* 0x00000004030a7e23 */ /* 0x000fc80008000007 */
[----:B------:R-:W-:-:S05]  /*0a80*/  FFMA R3, R0, R10, R7 ;  /* 0x0000000a00037223 */ /* 0x000fca0000000007 */
[----:B------:R-:W-:-:S04]  /*0a90*/  SHF.R.U32.HI R6, RZ, 0x17, R3 ;  /* 0x00000017ff067819 */ /* 0x000fc80000011603 */
[----:B------:R-:W-:-:S05]  /*0aa0*/  LOP3.LUT R6, R6, 0xff, RZ, 0xc0, !PT ;  /* 0x000000ff06067812 */ /* 0x000fca00078ec0ff */
[----:B------:R-:W-:-:S04]  /*0ab0*/  IMAD.IADD R11, R6, 0x1, R4 ;  /* 0x00000001060b7824 */ /* 0x000fc800078e0204 */
[----:B------:R-:W-:-:S05]  /*0ac0*/  VIADD R5, R11, 0xffffffff ;  /* 0xffffffff0b057836 */ /* 0x000fca0000000000 */
[----:B------:R-:W-:-:S13]  /*0ad0*/  ISETP.GE.U32.AND P0, PT, R5, 0xfe, PT ;  /* 0x000000fe0500780c */ /* 0x000fda0003f06070 */
[----:B------:R-:W-:Y:S05]  /*0ae0*/  @!P0 BRA `(.L_x_15) ;  /* 0x0000000000808947 */ /* 0x000fea0003800000 */
[----:B------:R-:W-:-:S13]  /*0af0*/  ISETP.GT.AND P0, PT, R11, 0xfe, PT ;  /* 0x000000fe0b00780c */ /* 0x000fda0003f04270 */
[----:B------:R-:W-:Y:S05]  /*0b00*/  @P0 BRA `(.L_x_16) ;  /* 0x00000000006c0947 */ /* 0x000fea0003800000 */
[----:B------:R-:W-:-:S13]  /*0b10*/  ISETP.GE.AND P0, PT, R11, 0x1, PT ;  /* 0x000000010b00780c */ /* 0x000fda0003f06270 */
[----:B------:R-:W-:Y:S05]  /*0b20*/  @P0 BRA `(.L_x_17) ;  /* 0x0000000000980947 */ /* 0x000fea0003800000 */
[----:B------:R-:W-:Y:S02]  /*0b30*/  ISETP.GE.AND P0, PT, R11, -0x18, PT ;  /* 0xffffffe80b00780c */ /* 0x000fe40003f06270 */
[----:B------:R-:W-:-:S11]  /*0b40*/  LOP3.LUT R3, R3, 0x80000000, RZ, 0xc0, !PT ;  /* 0x8000000003037812 */ /* 0x000fd600078ec0ff */
[----:B------:R-:W-:Y:S05]  /*0b50*/  @!P0 BRA `(.L_x_17) ;  /* 0x00000000008c8947 */ /* 0x000fea0003800000 */
[CCC-:B------:R-:W-:Y:S01]  /*0b60*/  FFMA.RZ R4, R0.reuse, R10.reuse, R7.reuse ;  /* 0x0000000a00047223 */ /* 0x1c0fe2000000c007 */
[-CC-:B------:R-:W-:Y:S01]  /*0b70*/  FFMA.RM R5, R0, R10.reuse, R7.reuse ;  /* 0x0000000a00057223 */ /* 0x180fe20000004007 */
[C---:B------:R-:W-:Y:S02]  /*0b80*/  ISETP.NE.AND P2, PT, R11.reuse, RZ, PT ;  /* 0x000000ff0b00720c */ /* 0x040fe40003f45270 */
[C---:B------:R-:W-:Y:S02]  /*0b90*/  ISETP.NE.AND P1, PT, R11.reuse, RZ, PT ;  /* 0x000000ff0b00720c */ /* 0x040fe40003f25270 */
[----:B------:R-:W-:Y:S01]  /*0ba0*/  LOP3.LUT R6, R4, 0x7fffff, RZ, 0xc0, !PT ;  /* 0x007fffff04067812 */ /* 0x000fe200078ec0ff */
[----:B------:R-:W-:Y:S01]  /*0bb0*/  FFMA.RP R4, R0, R10, R7 ;  /* 0x0000000a00047223 */ /* 0x000fe20000008007 */
[----:B------:R-:W-:Y:S01]  /*0bc0*/  IADD3 R7, PT, PT, R11, 0x20, RZ ;  /* 0x000000200b077810 */ /* 0x000fe20007ffe0ff */
[----:B------:R-:W-:Y:S01]  /*0bd0*/  IMAD.MOV R0, RZ, RZ, -R11 ;  /* 0x000000ffff007224 */ /* 0x000fe200078e0a0b */
[----:B------:R-:W-:-:S02]  /*0be0*/  LOP3.LUT R6, R6, 0x800000, RZ, 0xfc, !PT ;  /* 0x0080000006067812 */ /* 0x000fc400078efcff */
[----:B------:R-:W-:Y:S02]  /*0bf0*/  FSETP.NEU.FTZ.AND P0, PT, R4, R5, PT ;  /* 0x000000050400720b */ /* 0x000fe40003f1d000 */
[----:B------:R-:W-:Y:S02]  /*0c00*/  SHF.L.U32 R7, R6, R7, RZ ;  /* 0x0000000706077219 */ /* 0x000fe400000006ff */
[----:B------:R-:W-:Y:S02]  /*0c10*/  SEL R5, R0, RZ, P2 ;  /* 0x000000ff00057207 */ /* 0x000fe40001000000 */
[----:B------:R-:W-:Y:S02]  /*0c20*/  ISETP.NE.AND P1, PT, R7, RZ, P1 ;  /* 0x000000ff0700720c */ /* 0x000fe40000f25270 */
[----:B------:R-:W-:Y:S02]  /*0c30*/  SHF.R.U32.HI R5, RZ, R5, R6 ;  /* 0x00000005ff057219 */ /* 0x000fe40000011606 */
[----:B------:R-:W-:-:S02]  /*0c40*/  PLOP3.LUT P0, PT, P0, P1, PT, 0xf8, 0x8f ;  /* 0x00000000008f781c */ /* 0x000fc40000703f70 */
[----:B------:R-:W-:Y:S02]  /*0c50*/  SHF.R.U32.HI R7, RZ, 0x1, R5 ;  /* 0x00000001ff077819 */ /* 0x000fe40000011605 */
[----:B------:R-:W-:-:S04]  /*0c60*/  SEL R0, RZ, 0x1, !P0 ;  /* 0x00000001ff007807 */ /* 0x000fc80004000000 */
[----:B------:R-:W-:-:S04]  /*0c70*/  LOP3.LUT R0, R0, 0x1, R7, 0xf8, !PT ;  /* 0x0000000100007812 */ /* 0x000fc800078ef807 */
[----:B------:R-:W-:-:S05]  /*0c80*/  LOP3.LUT R0, R0, R5, RZ, 0xc0, !PT ;  /* 0x0000000500007212 */ /* 0x000fca00078ec0ff */
[----:B------:R-:W-:-:S05]  /*0c90*/  IMAD.IADD R0, R7, 0x1, R0 ;  /* 0x0000000107007824 */ /* 0x000fca00078e0200 */
[----:B------:R-:W-:Y:S01]  /*0ca0*/  LOP3.LUT R3, R0, R3, RZ, 0xfc, !PT ;  /* 0x0000000300037212 */ /* 0x000fe200078efcff */
[----:B------:R-:W-:Y:S06]  /*0cb0*/  BRA `(.L_x_17) ;  /* 0x0000000000347947 */ /* 0x000fec0003800000 */
.L_x_16:
[----:B------:R-:W-:-:S04]  /*0cc0*/  LOP3.LUT R3, R3, 0x80000000, RZ, 0xc0, !PT ;  /* 0x8000000003037812 */ /* 0x000fc800078ec0ff */
[----:B------:R-:W-:Y:S01]  /*0cd0*/  LOP3.LUT R3, R3, 0x7f800000, RZ, 0xfc, !PT ;  /* 0x7f80000003037812 */ /* 0x000fe200078efcff */
[----:B------:R-:W-:Y:S06]  /*0ce0*/  BRA `(.L_x_17) ;  /* 0x0000000000287947 */ /* 0x000fec0003800000 */
.L_x_15:
[----:B------:R-:W-:Y:S01]  /*0cf0*/  IMAD R3, R4, 0x800000, R3 ;  /* 0x0080000004037824 */ /* 0x000fe200078e0203 */
[----:B------:R-:W-:Y:S06]  /*0d00*/  BRA `(.L_x_17) ;  /* 0x0000000000207947 */ /* 0x000fec0003800000 */
.L_x_14:
[----:B------:R-:W-:-:S04]  /*0d10*/  LOP3.LUT R3, R6, 0x80000000, R3, 0x48, !PT ;  /* 0x8000000006037812 */ /* 0x000fc800078e4803 */
[----:B------:R-:W-:Y:S01]  /*0d20*/  LOP3.LUT R3, R3, 0x7f800000, RZ, 0xfc, !PT ;  /* 0x7f80000003037812 */ /* 0x000fe200078efcff */
[----:B------:R-:W-:Y:S06]  /*0d30*/  BRA `(.L_x_17) ;  /* 0x0000000000147947 */ /* 0x000fec0003800000 */
.L_x_13:
[----:B------:R-:W-:Y:S01]  /*0d40*/  LOP3.LUT R3, R6, 0x80000000, R3, 0x48, !PT ;  /* 0x8000000006037812 */ /* 0x000fe200078e4803 */
[----:B------:R-:W-:Y:S06]  /*0d50*/  BRA `(.L_x_17) ;  /* 0x00000000000c7947 */ /* 0x000fec0003800000 */
.L_x_12:
[----:B------:R-:W0:Y:S01]  /*0d60*/  MUFU.RSQ R3, -QNAN ;  /* 0xffc0000000037908 */ /* 0x000e220000001400 */
[----:B------:R-:W-:Y:S05]  /*0d70*/  BRA `(.L_x_17) ;  /* 0x0000000000047947 */ /* 0x000fea0003800000 */
.L_x_11:
[----:B------:R-:W-:-:S07]  /*0d80*/  FADD.FTZ R3, R0, 2 ;  /* 0x4000000000037421 */ /* 0x000fce0000010000 */
.L_x_17:
[----:B0-----:R-:W-:Y:S01]  /*0d90*/  MOV R18, R3 ;  /* 0x0000000300127202 */ /* 0x001fe20000000f00 */
[----:B------:R-:W-:-:S04]  /*0da0*/  IMAD.MOV.U32 R3, RZ, RZ, 0x0 ;  /* 0x00000000ff037424 */ /* 0x000fc800078e00ff */
[----:B------:R-:W-:Y:S05]  /*0db0*/  RET.REL.NODEC R2 `(wma_multi_series_one_param_time_major_f32) ;  /* 0xfffffff002907950 */ /* 0x000fea0003c3ffff */
.L_x_18:
[----:B------:R-:W-:-:S00]  /*0dc0*/  BRA `(.L_x_18) ;  /* 0xfffffffc00fc7947 */ /* 0x000fc0000383ffff */
[----:B------:R-:W-:-:S00]  /*0dd0*/  NOP ;  /* 0x0000000000007918 */ /* 0x000fc00000000000 */
        /* <DEDUP_REMOVED lines=10> */
.L_x_49:


//--------------------- .text.wma_batch_prefix_f32 --------------------------
	.section	.text.wma_batch_prefix_f32,"ax",@progbits
	.align	128
        .global         wma_batch_prefix_f32
        .type           wma_batch_prefix_f32,@function
        .size           wma_batch_prefix_f32,(.L_x_50 - wma_batch_prefix_f32)
        .other          wma_batch_prefix_f32,@"STO_CUDA_ENTRY STV_DEFAULT"
wma_batch_prefix_f32:
.text.wma_batch_prefix_f32:
[----:B------:R-:W-:Y:S01]  /*0000*/  LDC R1, c[0x0][0x37c] ;  /* 0x0000df00ff017b82 */ /* 0x000fe20000000800 */
[----:B------:R-:W0:Y:S01]  /*0010*/  S2R R16, SR_CTAID.Y ;  /* 0x0000000000107919 */ /* 0x000e220000002600 */
[----:B------:R-:W0:Y:S02]  /*0020*/  LDCU UR4, c[0x0][0x39c] ;  /* 0x00007380ff0477ac */ /* 0x000e240008000800 */
[----:B0-----:R-:W-:-:S13]  /*0030*/  ISETP.GE.AND P0, PT, R16, UR4, PT ;  /* 0x0000000410007c0c */ /* 0x001fda000bf06270 */
[----:B------:R-:W-:Y:S05]  /*0040*/  @P0 EXIT ;  /* 0x000000000000094d */ /* 0x000fea0003800000 */
[----:B------:R-:W0:Y:S01]  /*0050*/  LDC.64 R2, c[0x0][0x390] ;  /* 0x0000e400ff027b82 */ /* 0x000e220000000a00 */
[----:B------:R-:W1:Y:S01]  /*0060*/  LDCU.64 UR6, c[0x0][0x358] ;  /* 0x00006b00ff0677ac */ /* 0x000e620008000a00 */
[----:B0-----:R-:W-:-:S05]  /*0070*/  IMAD.WIDE.U32 R2, R16, 0x4, R2 ;  /* 0x0000000410027825 */ /* 0x001fca00078e0002 */
[----:B-1----:R-:W2:Y:S02]  /*0080*/  LDG.E.CONSTANT R17, desc[UR6][R2.64] ;  /* 0x0000000602117981 */ /* 0x002ea4000c1e9900 */
[----:B--2---:R-:W-:Y:S02]  /*0090*/  ISETP.GE.U32.AND P0, PT, R17, 0x2, PT ;  /* 0x000000021100780c */ /* 0x004fe40003f06070 */
[----:B------:R-:W-:-:S04]  /*00a0*/  SHF.R.S32.HI R18, RZ, 0x1f, R17 ;  /* 0x0000001fff127819 */ /* 0x000fc80000011411 */
[----:B------:R-:W-:-:S13]  /*00b0*/  ISETP.GE.AND.EX P0, PT, R18, RZ, PT, P0 ;  /* 0x000000ff1200720c */ /* 0x000fda0003f06300 */
[----:B------:R-:W-:Y:S05]  /*00c0*/  @!P0 EXIT ;  /* 0x000000000000894d */ /* 0x000fea0003800000 */
[----:B------:R-:W0:Y:S01]  /*00d0*/  S2R R21, SR_TID.X ;  /* 0x0000000000157919 */ /* 0x000e220000002100 */
[----:B------:R-:W0:Y:S01]  /*00e0*/  S2UR UR4, SR_CTAID.X ;  /* 0x00000000000479c3 */ /* 0x000e220000002500 */
[----:B------:R-:W1:Y:S07]  /*00f0*/  LDCU UR5, c[0x0][0x398] ;  /* 0x00007300ff0577ac */ /* 0x000e6e0008000800 */
[----:B------:R-:W0:Y:S02]  /*0100*/  LDC R20, c[0x0][0x360] ;  /* 0x0000d800ff147b82 */ /* 0x000e240000000800 */
[----:B0-----:R-:W-:-:S05]  /*0110*/  IMAD R21, R20, UR4, R21 ;  /* 0x0000000414157c24 */ /* 0x001fca000f8e0215 */
[----:B-1----:R-:W-:-:S13]  /*0120*/  ISETP.GE.AND P0, PT, R21, UR5, PT ;  /* 0x0000000515007c0c */ /* 0x002fda000bf06270 */
[----:B------:R-:W-:Y:S05]  /*0130*/  @P0 EXIT ;  /* 0x000000000000094d */ /* 0x000fea0003800000 */
[C---:B------:R-:W-:Y:S01]  /*0140*/  VIADD R0, R17.reuse, 0x1 ;  /* 0x0000000111007836 */ /* 0x040fe20000000000 */
[----:B------:R-:W-:Y:S01]  /*0150*/  I2FP.F32.U32 R3, R17 ;  /* 0x0000001100037245 */ /* 0x000fe20000201000 */
[----:B------:R-:W0:Y:S01]  /*0160*/  LDC R10, c[0x0][0x3a0] ;  /* 0x0000e800ff0a7b82 */ /* 0x000e220000000800 */
[----:B------:R-:W-:Y:S01]  /*0170*/  UMOV UR5, 0x40000000 ;  /* 0x4000000000057882 */ /* 0x000fe20000000000 */
[----:B------:R-:W1:Y:S01]  /*0180*/  LDCU UR4, c[0x0][0x370] ;  /* 0x00006e00ff0477ac */ /* 0x000e620008000800 */
[----:B------:R-:W-:Y:S01]  /*0190*/  I2FP.F32.U32 R0, R0 ;  /* 0x0000000000007245 */ /* 0x000fe20000201000 */
[----:B------:R-:W-:Y:S01]  /*01a0*/  IMAD.U32 R12, RZ, RZ, UR5 ;  /* 0x00000005ff0c7e24 */ /* 0x000fe2000f8e00ff */
[----:B------:R-:W2:Y:S03]  /*01b0*/  LDCU UR12, c[0x0][0x398] ;  /* 0x00007300ff0c77ac */ /* 0x000ea60008000800 */
[----:B------:R-:W-:Y:S01]  /*01c0*/  FMUL R9, R0, R3 ;  /* 0x0000000300097220 */ /* 0x000fe20000400000 */
[----:B------:R-:W3:Y:S01]  /*01d0*/  LDC.64 R6, c[0x0][0x3a8] ;  /* 0x0000ea00ff067b82 */ /* 0x000ee20000000a00 */
[----:B------:R-:W4:Y:S02]  /*01e0*/  LDCU.128 UR8, c[0x0][0x380] ;  /* 0x00007000ff0877ac */ /* 0x000f240008000c00 */
[----:B------:R-:W5:Y:S05]  /*01f0*/  MUFU.RCP R0, R9 ;  /* 0x0000000900007308 */ /* 0x000f6a0000001000 */
[----:B------:R-:W2:Y:S03]  /*0200*/  LDC.64 R4, c[0x0][0x380] ;  /* 0x0000e000ff047b82 */ /* 0x000ea60000000a00 */
[----:B------:R-:W4:Y:S01]  /*0210*/  FCHK P0, R12, R9 ;  /* 0x000000090c007302 */ /* 0x000f220000000000 */
[----:B-1----:R-:W-:Y:S01]  /*0220*/  IMAD R20, R20, UR4, RZ ;  /* 0x0000000414147c24 */ /* 0x002fe2000f8e02ff */
[----:B0-----:R-:W-:-:S03]  /*0230*/  IADD3 R19, PT, PT, R17, -0x1, R10 ;  /* 0xffffffff11137810 */ /* 0x001fc60007ffe00a */
[----:B------:R-:W0:Y:S01]  /*0240*/  LDC.64 R2, c[0x0][0x388] ;  /* 0x0000e200ff027b82 */ /* 0x000e220000000a00 */
[----:B-----5:R-:W-:-:S04]  /*0250*/  FFMA R11, -R9, R0, 1 ;  /* 0x3f800000090b7423 */ /* 0x020fc80000000100 */
[----:B------:R-:W-:-:S04]  /*0260*/  FFMA R0, R0, R11, R0 ;  /* 0x0000000b00007223 */ /* 0x000fc80000000000 */
[----:B------:R-:W-:-:S04]  /*0270*/  FFMA R8, R0, 2, RZ ;  /* 0x4000000000087823 */ /* 0x000fc800000000ff */
[----:B------:R-:W-:-:S04]  /*0280*/  FFMA R11, -R9, R8, 2 ;  /* 0x40000000090b7423 */ /* 0x000fc80000000108 */
[----:B------:R-:W-:Y:S01]  /*0290*/  FFMA R0, R0, R11, R8 ;  /* 0x0000000b00007223 */ /* 0x000fe20000000008 */
[----:B--234-:R-:W-:Y:S06]  /*02a0*/  @!P0 BRA `(.L_x_19) ;  /* 0x0000000000088947 */ /* 0x01cfec0003800000 */
[----:B------:R-:W-:-:S07]  /*02b0*/  MOV R8, 0x2d0 ;  /* 0x000002d000087802 */ /* 0x000fce0000000f00 */
[----:B0-----:R-:W-:Y:S05]  /*02c0*/  CALL.REL.NOINC `($__internal_1_$__cuda_sm3x_div_rn_noftz_f32_slowpath) ;  /* 0x0000000000807944 */ /* 0x001fea0003c00000 */
.L_x_19:
[----:B------:R-:W-:Y:S01]  /*02d0*/  ISETP.GE.AND P0, PT, R21, R19, PT ;  /* 0x000000131500720c */ /* 0x000fe20003f06270 */
[----:B------:R-:W-:Y:S01]  /*02e0*/  BSSY.RECONVERGENT B0, `(.L_x_20) ;  /* 0x0000018000007945 */ /* 0x000fe20003800200 */
[----:B------:R-:W-:Y:S02]  /*02f0*/  IMAD R23, R16, UR12, R21 ;  /* 0x0000000c10177c24 */ /* 0x000fe4000f8e0215 */
[----:B------:R-:W-:-:S09]  /*0300*/  IMAD.MOV.U32 R25, RZ, RZ, 0x7fc00000 ;  /* 0x7fc00000ff197424 */ /* 0x000fd200078e00ff */
[----:B------:R-:W-:Y:S05]  /*0310*/  @!P0 BRA `(.L_x_21) ;  /* 0x0000000000508947 */ /* 0x000fea0003800000 */
[----:B------:R-:W-:Y:S01]  /*0320*/  IADD3 R13, P0, PT, -R17, R21, RZ ;  /* 0x00000015110d7210 */ /* 0x000fe20007f1e1ff */
[----:B------:R-:W-:-:S03]  /*0330*/  IMAD.WIDE R10, R21, 0x4, R4 ;  /* 0x00000004150a7825 */ /* 0x000fc600078e0204 */
[----:B------:R-:W-:Y:S01]  /*0340*/  LEA.HI.X.SX32 R8, R21, ~R18, 0x1, P0 ;  /* 0x8000001215087211 */ /* 0x000fe200000f0eff */
[----:B------:R-:W-:Y:S02]  /*0350*/  IMAD.SHL.U32 R12, R13, 0x4, RZ ;  /* 0x000000040d0c7824 */ /* 0x000fe400078e00ff */
[----:B0-----:R-:W-:Y:S01]  /*0360*/  IMAD.WIDE R14, R21, 0x4, R2 ;  /* 0x00000004150e7825 */ /* 0x001fe200078e0202 */
[----:B------:R-:W-:Y:S01]  /*0370*/  SHF.L.U64.HI R13, R13, 0x2, R8 ;  /* 0x000000020d0d7819 */ /* 0x000fe20000010208 */
[----:B------:R-:W2:Y:S01]  /*0380*/  LDG.E.CONSTANT R10, desc[UR6][R10.64+0x4] ;  /* 0x000004060a0a7981 */ /* 0x000ea2000c1e9900 */
[C---:B------:R-:W-:Y:S02]  /*0390*/  IADD3 R8, P0, PT, R12.reuse, UR8, RZ ;  /* 0x000000080c087c10 */ /* 0x040fe4000ff1e0ff */
[----:B------:R-:W-:Y:S01]  /*03a0*/  IADD3 R12, P1, PT, R12, UR10, RZ ;  /* 0x0000000a0c0c7c10 */ /* 0x000fe2000ff3e0ff */
[----:B------:R-:W3:Y:S01]  /*03b0*/  LDG.E.CONSTANT R14, desc[UR6][R14.64+0x4] ;  /* 0x000004060e0e7981 */ /* 0x000ee2000c1e9900 */
[----:B------:R-:W-:-:S02]  /*03c0*/  IADD3.X R9, PT, PT, R13, UR9, RZ, P0, !PT ;  /* 0x000000090d097c10 */ /* 0x000fc400087fe4ff */
[----:B------:R-:W-:-:S04]  /*03d0*/  IADD3.X R13, PT, PT, R13, UR11, RZ, P1, !PT ;  /* 0x0000000b0d0d7c10 */ /* 0x000fc80008ffe4ff */
[----:B------:R-:W2:Y:S04]  /*03e0*/  LDG.E.CONSTANT R9, desc[UR6][R8.64+0x4] ;  /* 0x0000040608097981 */ /* 0x000ea8000c1e9900 */
[----:B------:R-:W3:Y:S01]  /*03f0*/  LDG.E.CONSTANT R13, desc[UR6][R12.64+0x4] ;  /* 0x000004060c0d7981 */ /* 0x000ee2000c1e9900 */
[----:B------:R-:W-:-:S05]  /*0400*/  IMAD.IADD R24, R21, 0x1, -R17 ;  /* 0x0000000115187824 */ /* 0x000fca00078e0a11 */
[----:B------:R-:W-:Y:S01]  /*0410*/  I2FP.F32.S32 R24, R24 ;  /* 0x0000001800187245 */ /* 0x000fe20000201400 */
[----:B--2---:R-:W-:Y:S01]  /*0420*/  FADD R22, R10, -R9 ;  /* 0x800000090a167221 */ /* 0x004fe20000000000 */
[----:B---3--:R-:W-:-:S04]  /*0430*/  FADD R25, R14, -R13 ;  /* 0x8000000d0e197221 */ /* 0x008fc80000000000 */
[----:B------:R-:W-:-:S04]  /*0440*/  FFMA R25, R22, -R24, R25 ;  /* 0x8000001816197223 */ /* 0x000fc80000000019 */
[----:B------:R-:W-:-:S07]  /*0450*/  FMUL R25, R0, R25 ;  /* 0x0000001900197220 */ /* 0x000fce0000400000 */
.L_x_21:
[----:B------:R-:W-:Y:S05]  /*0460*/  BSYNC.RECONVERGENT B0 ;  /* 0x0000000000007941 */ /* 0x000fea0003800200 */
.L_x_20:
[----:B------:R-:W-:-:S04]  /*0470*/  IMAD.WIDE R8, R23, 0x4, R6 ;  /* 0x0000000417087825 */ /* 0x000fc800078e0206 */
[----:B------:R-:W-:Y:S01]  /*0480*/  IMAD.IADD R21, R20, 0x1, R21 ;  /* 0x0000000114157824 */ /* 0x000fe200078e0215 */
[----:B------:R1:W-:Y:S04]  /*0490*/  STG.E desc[UR6][R8.64], R25 ;  /* 0x0000001908007986 */ /* 0x0003e8000c101906 */
[----:B------:R-:W-:-:S13]  /*04a0*/  ISETP.GE.AND P0, PT, R21, UR12, PT ;  /* 0x0000000c15007c0c */ /* 0x000fda000bf06270 */
[----:B-1----:R-:W-:Y:S05]  /*04b0*/  @!P0 BRA `(.L_x_19) ;  /* 0xfffffffc00848947 */ /* 0x002fea000383ffff */
[----:B------:R-:W-:Y:S05]  /*04c0*/  EXIT ;  /* 0x000000000000794d */ /* 0x000fea0003800000 */
        .weak           $__internal_1_$__cuda_sm3x_div_rn_noftz_f32_slowpath
        .type           $__internal_1_$__cuda_sm3x_div_rn_noftz_f32_slowpath,@function
        .size           $__internal_1_$__cuda_sm3x_div_rn_noftz_f32_slowpath,(.L_x_50 - $__internal_1_$__cuda_sm3x_div_rn_noftz_f32_slowpath)
$__internal_1_$__cuda_sm3x_div_rn_noftz_f32_slowpath:
[--C-:B------:R-:W-:Y:S01]  /*04d0*/  SHF.R.U32.HI R10, RZ, 0x17, R9.reuse ;  /* 0x00000017ff0a7819 */ /* 0x100fe20000011609 */
[----:B------:R-:W-:-:S03]  /*04e0*/  IMAD.MOV.U32 R12, RZ, RZ, R9 ;  /* 0x000000ffff0c7224 */ /* 0x000fc600078e0009 */
[----:B------:R-:W-:-:S05]  /*04f0*/  LOP3.LUT R10, R10, 0xff, RZ, 0xc0, !PT ;  /* 0x000000ff0a0a7812 */ /* 0x000fca00078ec0ff */
[----:B------:R-:W-:-:S05]  /*0500*/  VIADD R13, R10, 0xffffffff ;  /* 0xffffffff0a0d7836 */ /* 0x000fca0000000000 */
[----:B------:R-:W-:-:S13]  /*0510*/  ISETP.GT.U32.AND P0, PT, R13, 0xfd, PT ;  /* 0x000000fd0d00780c */ /* 0x000fda0003f04070 */
[----:B------:R-:W-:Y:S01]  /*0520*/  @!P0 IMAD.MOV.U32 R11, RZ, RZ, RZ ;  /* 0x000000ffff0b8224 */ /* 0x000fe200078e00ff */
        /* <DEDUP_REMOVED lines=16> */
[----:B------:R-:W-:-:S07]  /*0630*/  @!P0 VIADD R11, R11, 0x40 ;  /* 0x000000400b0b8836 */ /* 0x000fce0000000000 */
.L_x_22:
        /* <DEDUP_REMOVED lines=33> */
[----:B------:R-:W-:Y:S02]  /*0850*/  VIADD R13, R15, 0x20 ;  /* 0x000000200f0d7836 */ /* 0x000fe40000000000 */
[----:B------:R-:W-:Y:S01]  /*0860*/  LOP3.LUT R12, R12, 0x800000, RZ, 0xfc, !PT ;  /* 0x008000000c0c7812 */ /* 0x000fe200078efcff */
[----:B------:R-:W-:Y:S01]  /*0870*/  IMAD.MOV R0, RZ, RZ, -R15 ;  /* 0x000000ffff007224 */ /* 0x000fe200078e0a0f */
[----:B------:R-:W-:-:S02]  /*0880*/  FSETP.NEU.FTZ.AND P0, PT, R10, R11, PT ;  /* 0x0000000b0a00720b */ /* 0x000fc40003f1d000 */
[----:B------:R-:W-:Y:S02]  /*0890*/  SHF.L.U32 R13, R12, R13, RZ ;  /* 0x0000000d0c0d7219 */ /* 0x000fe400000006ff */
[----:B------:R-:W-:Y:S02]  /*08a0*/  SEL R11, R0, RZ, P2 ;  /* 0x000000ff000b7207 */ /* 0x000fe40001000000 */
[----:B------:R-:W-:Y:S02]  /*08b0*/  ISETP.NE.AND P1, PT, R13, RZ, P1 ;  /* 0x000000ff0d00720c */ /* 0x000fe40000f25270 */
[----:B------:R-:W-:Y:S02]  /*08c0*/  SHF.R.U32.HI R11, RZ, R11, R12 ;  /* 0x0000000bff0b7219 */ /* 0x000fe4000001160c */
[----:B------:R-:W-:Y:S02]  /*08d0*/  PLOP3.LUT P0, PT, P0, P1, PT, 0xf8, 0x8f ;  /* 0x00000000008f781c */ /* 0x000fe40000703f70 */
[----:B------:R-:W-:-:S02]  /*08e0*/  SHF.R.U32.HI R13, RZ, 0x1, R11 ;  /* 0x00000001ff0d7819 */ /* 0x000fc4000001160b */
[----:B------:R-:W-:-:S04]  /*08f0*/  SEL R0, RZ, 0x1, !P0 ;  /* 0x00000001ff007807 */ /* 0x000fc80004000000 */
[----:B------:R-:W-:-:S04]  /*0900*/  LOP3.LUT R0, R0, 0x1, R13, 0xf8, !PT ;  /* 0x0000000100007812 */ /* 0x000fc800078ef80d */
[----:B------:R-:W-:-:S05]  /*0910*/  LOP3.LUT R0, R0, R11, RZ, 0xc0, !PT ;  /* 0x0000000b00007212 */ /* 0x000fca00078ec0ff */
[----:B------:R-:W-:-:S05]  /*0920*/  IMAD.IADD R0, R13, 0x1, R0 ;  /* 0x000000010d007824 */ /* 0x000fca00078e0200 */
[----:B------:R-:W-:Y:S01]  /*0930*/  LOP3.LUT R9, R0, R9, RZ, 0xfc, !PT ;  /* 0x0000000900097212 */ /* 0x000fe200078efcff */
[----:B------:R-:W-:Y:S06]  /*0940*/  BRA `(.L_x_29) ;  /* 0x0000000000347947 */ /* 0x000fec0003800000 */
.L_x_28:
[----:B------:R-:W-:-:S04]  /*0950*/  LOP3.LUT R9, R9, 0x80000000, RZ, 0xc0, !PT ;  /* 0x8000000009097812 */ /* 0x000fc800078ec0ff */
[----:B------:R-:W-:Y:S01]  /*0960*/  LOP3.LUT R9, R9, 0x7f800000, RZ, 0xfc, !PT ;  /* 0x7f80000009097812 */ /* 0x000fe200078efcff */
[----:B------:R-:W-:Y:S06]  /*0970*/  BRA `(.L_x_29) ;  /* 0x0000000000287947 */ /* 0x000fec0003800000 */
.L_x_27:
[----:B------:R-:W-:Y:S01]  /*0980*/  IMAD R9, R10, 0x800000, R9 ;  /* 0x008000000a097824 */ /* 0x000fe200078e0209 */
[----:B------:R-:W-:Y:S06]  /*0990*/  BRA `(.L_x_29) ;  /* 0x0000000000207947 */ /* 0x000fec0003800000 */
.L_x_26:
[----:B------:R-:W-:-:S04]  /*09a0*/  LOP3.LUT R9, R12, 0x80000000, R9, 0x48, !PT ;  /* 0x800000000c097812 */ /* 0x000fc800078e4809 */
[----:B------:R-:W-:Y:S01]  /*09b0*/  LOP3.LUT R9, R9, 0x7f800000, RZ, 0xfc, !PT ;  /* 0x7f80000009097812 */ /* 0x000fe200078efcff */
[----:B------:R-:W-:Y:S06]  /*09c0*/  BRA `(.L_x_29) ;  /* 0x0000000000147947 */ /* 0x000fec0003800000 */
.L_x_25:
[----:B------:R-:W-:Y:S01]  /*09d0*/  LOP3.LUT R9, R12, 0x80000000, R9, 0x48, !PT ;  /* 0x800000000c097812 */ /* 0x000fe200078e4809 */
[----:B------:R-:W-:Y:S06]  /*09e0*/  BRA `(.L_x_29) ;  /* 0x00000000000c7947 */ /* 0x000fec0003800000 */
.L_x_24:
[----:B------:R-:W0:Y:S01]  /*09f0*/  MUFU.RSQ R9, -QNAN ;  /* 0xffc0000000097908 */ /* 0x000e220000001400 */
[----:B------:R-:W-:Y:S05]  /*0a00*/  BRA `(.L_x_29) ;  /* 0x0000000000047947 */ /* 0x000fea0003800000 */
.L_x_23:
[----:B------:R-:W-:-:S07]  /*0a10*/  FADD.FTZ R9, R0, 2 ;  /* 0x4000000000097421 */ /* 0x000fce0000010000 */
.L_x_29:
[----:B0-----:R-:W-:Y:S02]  /*0a20*/  IMAD.MOV.U32 R0, RZ, RZ, R9 ;  /* 0x000000ffff007224 */ /* 0x001fe400078e0009 */
[----:B------:R-:W-:-:S04]  /*0a30*/  IMAD.MOV.U32 R9, RZ, RZ, 0x0 ;  /* 0x00000000ff097424 */ /* 0x000fc800078e00ff */
[----:B------:R-:W-:Y:S05]  /*0a40*/  RET.REL.NODEC R8 `(wma_batch_prefix_f32) ;  /* 0xfffffff4086c7950 */ /* 0x000fea0003c3ffff */
.L_x_30:
        /* <DEDUP_REMOVED lines=11> */
.L_x_50:


//--------------------- .text.wma_batch_f32       --------------------------
	.section	.text.wma_batch_f32,"ax",@progbits
	.align	128
        .global         wma_batch_f32
        .type           wma_batch_f32,@function
        .size           wma_batch_f32,(.L_x_51 - wma_batch_f32)
        .other          wma_batch_f32,@"STO_CUDA_ENTRY STV_DEFAULT"
wma_batch_f32:
.text.wma_batch_f32:
        /* <DEDUP_REMOVED lines=9> */
[----:B--2---:R-:W-:-:S13]  /*0090*/  ISETP.GE.AND P0, PT, R3, 0x2, PT ;  /* 0x000000020300780c */ /* 0x004fda0003f06270 */
[----:B------:R-:W-:Y:S05]  /*00a0*/  @!P0 EXIT ;  /* 0x000000000000894d */ /* 0x000fea0003800000 */
[----:B------:R-:W0:Y:S01]  /*00b0*/  S2R R8, SR_TID.X ;  /* 0x0000000000087919 */ /* 0x000e220000002100 */
[----:B------:R-:W-:Y:S01]  /*00c0*/  BSSY.RECONVERGENT B0, `(.L_x_31) ;  /* 0x000000f000007945 */ /* 0x000fe20003800200 */
[----:B0-----:R-:W-:-:S13]  /*00d0*/  ISETP.GE.U32.AND P0, PT, R8, R3, PT ;  /* 0x000000030800720c */ /* 0x001fda0003f06070 */
[----:B------:R-:W-:Y:S05]  /*00e0*/  @P0 BRA `(.L_x_32) ;  /* 0x0000000000300947 */ /* 0x000fea0003800000 */
[----:B------:R-:W0:Y:S01]  /*00f0*/  S2R R5, SR_CgaCtaId ;  /* 0x0000000000057919 */ /* 0x000e220000008800 */
[----:B------:R-:W1:Y:S01]  /*0100*/  LDC R7, c[0x0][0x360] ;  /* 0x0000d800ff077b82 */ /* 0x000e620000000800 */
[----:B------:R-:W-:Y:S01]  /*0110*/  MOV R0, 0x400 ;  /* 0x0000040000007802 */ /* 0x000fe20000000f00 */
[----:B------:R-:W-:-:S03]  /*0120*/  IMAD.MOV.U32 R4, RZ, RZ, R8 ;  /* 0x000000ffff047224 */ /* 0x000fc600078e0008 */
[----:B0-----:R-:W-:-:S07]  /*0130*/  LEA R0, R5, R0, 0x18 ;  /* 0x0000000005007211 */ /* 0x001fce00078ec0ff */
.L_x_33:
[C---:B------:R-:W-:Y:S02]  /*0140*/  VIADD R5, R4.reuse, 0x1 ;  /* 0x0000000104057836 */ /* 0x040fe40000000000 */
[----:B------:R-:W-:Y:S02]  /*0150*/  IMAD R6, R4, 0x4, R0 ;  /* 0x0000000404067824 */ /* 0x000fe400078e0200 */
[----:B-1----:R-:W-:Y:S01]  /*0160*/  IMAD.IADD R4, R7, 0x1, R4 ;  /* 0x0000000107047824 */ /* 0x002fe200078e0204 */
[----:B------:R-:W-:-:S04]  /*0170*/  I2FP.F32.S32 R5, R5 ;  /* 0x0000000500057245 */ /* 0x000fc80000201400 */
[----:B------:R-:W-:Y:S01]  /*0180*/  ISETP.GE.AND P0, PT, R4, R3, PT ;  /* 0x000000030400720c */ /* 0x000fe20003f06270 */
[----:B------:R0:W-:-:S12]  /*0190*/  STS [R6], R5 ;  /* 0x0000000506007388 */ /* 0x0001d80000000800 */
[----:B0-----:R-:W-:Y:S05]  /*01a0*/  @!P0 BRA `(.L_x_33) ;  /* 0xfffffffc00e48947 */ /* 0x001fea000383ffff */
.L_x_32:
[----:B------:R-:W-:Y:S05]  /*01b0*/  BSYNC.RECONVERGENT B0 ;  /* 0x0000000000007941 */ /* 0x000fea0003800200 */
.L_x_31:
[----:B------:R-:W0:Y:S01]  /*01c0*/  S2UR UR4, SR_CTAID.X ;  /* 0x00000000000479c3 */ /* 0x000e220000002500 */
[----:B------:R-:W1:Y:S07]  /*01d0*/  LDCU UR5, c[0x0][0x390] ;  /* 0x00007200ff0577ac */ /* 0x000e6e0008000800 */
[----:B------:R-:W0:Y:S02]  /*01e0*/  LDC R11, c[0x0][0x360] ;  /* 0x0000d800ff0b7b82 */ /* 0x000e240000000800 */
[----:B0-----:R-:W-:-:S06]  /*01f0*/  IMAD R9, R11, UR4, R8 ;  /* 0x000000040b097c24 */ /* 0x001fcc000f8e0208 */
[----:B------:R-:W-:Y:S01]  /*0200*/  BAR.SYNC.DEFER_BLOCKING 0x0 ;  /* 0x0000000000007b1d */ /* 0x000fe20000010000 */
[----:B-1----:R-:W-:-:S13]  /*0210*/  ISETP.GE.AND P0, PT, R9, UR5, PT ;  /* 0x0000000509007c0c */ /* 0x002fda000bf06270 */
[----:B------:R-:W-:Y:S05]  /*0220*/  @P0 EXIT ;  /* 0x000000000000094d */ /* 0x000fea0003800000 */
[C---:B------:R-:W-:Y:S01]  /*0230*/  VIADD R0, R3.reuse, 0x1 ;  /* 0x0000000103007836 */ /* 0x040fe20000000000 */
[----:B------:R-:W-:Y:S01]  /*0240*/  I2FP.F32.U32 R5, R3 ;  /* 0x0000000300057245 */ /* 0x000fe20000201000 */
[----:B------:R-:W0:Y:S01]  /*0250*/  LDCU.64 UR6, c[0x0][0x380] ;  /* 0x00007000ff0677ac */ /* 0x000e220008000a00 */
[----:B------:R-:W1:Y:S01]  /*0260*/  LDC R14, c[0x0][0x398] ;  /* 0x0000e600ff0e7b82 */ /* 0x000e620000000800 */
[C---:B------:R-:W-:Y:S02]  /*0270*/  LOP3.LUT R8, R3.reuse, 0x7ffffffc, RZ, 0xc0, !PT ;  /* 0x7ffffffc03087812 */ /* 0x040fe400078ec0ff */
[----:B------:R-:W-:Y:S01]  /*0280*/  I2FP.F32.U32 R0, R0 ;  /* 0x0000000000007245 */ /* 0x000fe20000201000 */
[----:B------:R-:W-:Y:S01]  /*0290*/  UMOV UR5, 0x40000000 ;  /* 0x4000000000057882 */ /* 0x000fe20000000000 */
[----:B------:R-:W2:Y:S01]  /*02a0*/  LDCU UR4, c[0x0][0x370] ;  /* 0x00006e00ff0477ac */ /* 0x000ea20008000800 */
[----:B------:R-:W-:Y:S01]  /*02b0*/  IMAD.U32 R6, RZ, RZ, UR5 ;  /* 0x00000005ff067e24 */ /* 0x000fe2000f8e00ff */
[----:B------:R-:W-:Y:S01]  /*02c0*/  LOP3.LUT R10, R3, 0x3, RZ, 0xc0, !PT ;  /* 0x00000003030a7812 */ /* 0x000fe200078ec0ff */
[----:B------:R-:W-:-:S04]  /*02d0*/  FMUL R5, R0, R5 ;  /* 0x0000000500057220 */ /* 0x000fc80000400000 */
[----:B------:R-:W3:Y:S01]  /*02e0*/  MUFU.RCP R0, R5 ;  /* 0x0000000500007308 */ /* 0x000ee20000001000 */
[----:B0-----:R-:W-:-:S07]  /*02f0*/  UIADD3 UR5, UP0, UPT, UR6, 0x8, URZ ;  /* 0x0000000806057890 */ /* 0x001fce000ff1e0ff */
[----:B------:R-:W0:Y:S01]  /*0300*/  FCHK P0, R6, R5 ;  /* 0x0000000506007302 */ /* 0x000e220000000000 */
[----:B------:R-:W-:Y:S01]  /*0310*/  UIADD3.X UR6, UPT, UPT, URZ, UR7, URZ, UP0, !UPT ;  /* 0x00000007ff067290 */ /* 0x000fe200087fe4ff */
[----:B--2---:R-:W-:Y:S01]  /*0320*/  IMAD R12, R11, UR4, RZ ;  /* 0x000000040b0c7c24 */ /* 0x004fe2000f8e02ff */
[----:B-1----:R-:W-:Y:S01]  /*0330*/  IADD3 R14, PT, PT, R3, -0x1, R14 ;  /* 0xffffffff030e7810 */ /* 0x002fe20007ffe00e */
[----:B------:R-:W-:Y:S02]  /*0340*/  IMAD.MOV R11, RZ, RZ, -R8 ;  /* 0x000000ffff0b7224 */ /* 0x000fe400078e0a08 */
[----:B---3--:R-:W-:-:S04]  /*0350*/  FFMA R7, -R5, R0, 1 ;  /* 0x3f80000005077423 */ /* 0x008fc80000000100 */
[----:B------:R-:W-:-:S04]  /*0360*/  FFMA R0, R0, R7, R0 ;  /* 0x0000000700007223 */ /* 0x000fc80000000000 */
[----:B------:R-:W-:-:S04]  /*0370*/  FFMA R7, R0, 2, RZ ;  /* 0x4000000000077823 */ /* 0x000fc800000000ff */
[----:B------:R-:W-:-:S04]  /*0380*/  FFMA R4, -R5, R7, 2 ;  /* 0x4000000005047423 */ /* 0x000fc80000000107 */
[----:B------:R-:W-:Y:S01]  /*0390*/  FFMA R0, R0, R4, R7 ;  /* 0x0000000400007223 */ /* 0x000fe20000000007 */
[----:B0-----:R-:W-:Y:S06]  /*03a0*/  @!P0 BRA `(.L_x_34) ;  /* 0x0000000000088947 */ /* 0x001fec0003800000 */
[----:B------:R-:W-:-:S07]  /*03b0*/  MOV R4, 0x3d0 ;  /* 0x000003d000047802 */ /* 0x000fce0000000f00 */
[----:B------:R-:W-:Y:S05]  /*03c0*/  CALL.REL.NOINC `($__internal_2_$__cuda_sm3x_div_rn_noftz_f32_slowpath) ;  /* 0x0000000000fc7944 */ /* 0x000fea0003c00000 */
.L_x_34:
[----:B------:R-:W-:Y:S01]  /*03d0*/  ISETP.GE.AND P0, PT, R9, R14, PT ;  /* 0x0000000e0900720c */ /* 0x000fe20003f06270 */
[----:B------:R-:W-:Y:S01]  /*03e0*/  BSSY.RECONVERGENT B0, `(.L_x_35) ;  /* 0x0000034000007945 */ /* 0x000fe20003800200 */
[----:B0-----:R-:W-:-:S11]  /*03f0*/  MOV R13, 0x7fc00000 ;  /* 0x7fc00000000d7802 */ /* 0x001fd60000000f00 */
[----:B------:R-:W-:Y:S05]  /*0400*/  @!P0 BRA `(.L_x_36) ;  /* 0x0000000000c48947 */ /* 0x000fea0003800000 */
[----:B------:R-:W-:Y:S01]  /*0410*/  ISETP.GE.U32.AND P0, PT, R3, 0x4, PT ;  /* 0x000000040300780c */ /* 0x000fe20003f06070 */
[----:B------:R-:W-:Y:S01]  /*0420*/  IMAD.MOV.U32 R13, RZ, RZ, RZ ;  /* 0x000000ffff0d7224 */ /* 0x000fe200078e00ff */
[----:B------:R-:W-:Y:S01]  /*0430*/  IADD3 R15, PT, PT, R9, 0x1, -R3 ;  /* 0x00000001090f7810 */ /* 0x000fe20007ffe803 */
[----:B------:R-:W-:-:S10]  /*0440*/  IMAD.MOV.U32 R4, RZ, RZ, RZ ;  /* 0x000000ffff047224 */ /* 0x000fd400078e00ff */
[----:B------:R-:W-:Y:S05]  /*0450*/  @!P0 BRA `(.L_x_37) ;  /* 0x0000000000608947 */ /* 0x000fea0003800000 */
[----:B------:R-:W0:Y:S01]  /*0460*/  S2UR UR7, SR_CgaCtaId ;  /* 0x00000000000779c3 */ /* 0x000e220000008800 */
[----:B------:R-:W-:Y:S01]  /*0470*/  IMAD.MOV.U32 R13, RZ, RZ, RZ ;  /* 0x000000ffff0d7224 */ /* 0x000fe200078e00ff */
[----:B------:R-:W-:Y:S01]  /*0480*/  UMOV UR4, 0x400 ;  /* 0x0000040000047882 */ /* 0x000fe20000000000 */
[----:B------:R-:W-:Y:S02]  /*0490*/  IMAD.MOV.U32 R19, RZ, RZ, R15 ;  /* 0x000000ffff137224 */ /* 0x000fe400078e000f */
[----:B------:R-:W-:Y:S01]  /*04a0*/  IMAD.MOV.U32 R18, RZ, RZ, R11 ;  /* 0x000000ffff127224 */ /* 0x000fe200078e000b */
[----:B0-----:R-:W-:-:S12]  /*04b0*/  ULEA UR4, UR7, UR4, 0x18 ;  /* 0x0000000407047291 */ /* 0x001fd8000f8ec0ff */
.L_x_38:
[----:B------:R-:W-:Y:S01]  /*04c0*/  MOV R17, UR6 ;  /* 0x0000000600117c02 */ /* 0x000fe20008000f00 */
[----:B------:R-:W-:Y:S01]  /*04d0*/  IMAD.U32 R16, RZ, RZ, UR5 ;  /* 0x00000005ff107e24 */ /* 0x000fe2000f8e00ff */
[----:B------:R-:W0:Y:S03]  /*04e0*/  LDS.128 R4, [UR4] ;  /* 0x00000004ff047984 */ /* 0x000e260008000c00 */
[----:B------:R-:W-:-:S05]  /*04f0*/  IMAD.WIDE R16, R19, 0x4, R16 ;  /* 0x0000000413107825 */ /* 0x000fca00078e0210 */
[----:B------:R-:W0:Y:S04]  /*0500*/  LDG.E.CONSTANT R20, desc[UR8][R16.64+-0x8] ;  /* 0xfffff80810147981 */ /* 0x000e28000c1e9900 */
[----:B------:R-:W2:Y:S04]  /*0510*/  LDG.E.CONSTANT R21, desc[UR8][R16.64+-0x4] ;  /* 0xfffffc0810157981 */ /* 0x000ea8000c1e9900 */
[----:B------:R-:W3:Y:S04]  /*0520*/  LDG.E.CONSTANT R22, desc[UR8][R16.64] ;  /* 0x0000000810167981 */ /* 0x000ee8000c1e9900 */
[----:B------:R-:W4:Y:S01]  /*0530*/  LDG.E.CONSTANT R23, desc[UR8][R16.64+0x4] ;  /* 0x0000040810177981 */ /* 0x000f22000c1e9900 */
[----:B------:R-:W-:Y:S01]  /*0540*/  VIADD R18, R18, 0x4 ;  /* 0x0000000412127836 */ /* 0x000fe20000000000 */
[----:B------:R-:W-:Y:S01]  /*0550*/  UIADD3 UR4, UPT, UPT, UR4, 0x10, URZ ;  /* 0x0000001004047890 */ /* 0x000fe2000fffe0ff */
[----:B------:R-:W-:-:S03]  /*0560*/  VIADD R19, R19, 0x4 ;  /* 0x0000000413137836 */ /* 0x000fc60000000000 */
[----:B------:R-:W-:Y:S01]  /*0570*/  ISETP.NE.AND P0, PT, R18, RZ, PT ;  /* 0x000000ff1200720c */ /* 0x000fe20003f05270 */
[----:B0-----:R-:W-:-:S04]  /*0580*/  FFMA R4, R20, R4, R13 ;  /* 0x0000000414047223 */ /* 0x001fc8000000000d */
[----:B--2---:R-:W-:-:S04]  /*0590*/  FFMA R5, R5, R21, R4 ;  /* 0x0000001505057223 */ /* 0x004fc80000000004 */
[----:B---3--:R-:W-:-:S04]  /*05a0*/  FFMA R6, R6, R22, R5 ;  /* 0x0000001606067223 */ /* 0x008fc80000000005 */
[----:B----4-:R-:W-:Y:S01]  /*05b0*/  FFMA R13, R7, R23, R6 ;  /* 0x00000017070d7223 */ /* 0x010fe20000000006 */
[----:B------:R-:W-:Y:S06]  /*05c0*/  @P0 BRA `(.L_x_38) ;  /* 0xfffffffc00bc0947 */ /* 0x000fec000383ffff */
[----:B------:R-:W-:-:S07]  /*05d0*/  IMAD.MOV.U32 R4, RZ, RZ, R8 ;  /* 0x000000ffff047224 */ /* 0x000fce00078e0008 */
.L_x_37:
[----:B------:R-:W-:-:S13]  /*05e0*/  ISETP.NE.AND P0, PT, R10, RZ, PT ;  /* 0x000000ff0a00720c */ /* 0x000fda0003f05270 */
[----:B------:R-:W-:Y:S05]  /*05f0*/  @!P0 BRA `(.L_x_39) ;  /* 0x0000000000448947 */ /* 0x000fea0003800000 */
[----:B------:R-:W0:Y:S01]  /*0600*/  LDC.64 R16, c[0x0][0x380] ;  /* 0x0000e000ff107b82 */ /* 0x000e220000000a00 */
[----:B------:R-:W-:-:S04]  /*0610*/  IMAD.IADD R15, R15, 0x1, R4 ;  /* 0x000000010f0f7824 */ /* 0x000fc800078e0204 */
[----:B0-----:R-:W-:-:S05]  /*0620*/  IMAD.WIDE R16, R15, 0x4, R16 ;  /* 0x000000040f107825 */ /* 0x001fca00078e0210 */
[----:B------:R-:W2:Y:S01]  /*0630*/  LDG.E.CONSTANT R18, desc[UR8][R16.64] ;  /* 0x0000000810127981 */ /* 0x000ea2000c1e9900 */
[----:B------:R-:W-:Y:S02]  /*0640*/  MOV R5, 0x400 ;  /* 0x0000040000057802 */ /* 0x000fe40000000f00 */
[----:B------:R-:W-:Y:S01]  /*0650*/  ISETP.NE.AND P0, PT, R10, 0x1, PT ;  /* 0x000000010a00780c */ /* 0x000fe20003f05270 */
[----:B------:R-:W0:Y:S02]  /*0660*/  S2R R6, SR_CgaCtaId ;  /* 0x0000000000067919 */ /* 0x000e240000008800 */
[----:B0-----:R-:W-:-:S05]  /*0670*/  LEA R5, R6, R5, 0x18 ;  /* 0x0000000506057211 */ /* 0x001fca00078ec0ff */
[----:B------:R-:W-:-:S06]  /*0680*/  IMAD R4, R4, 0x4, R5 ;  /* 0x0000000404047824 */ /* 0x000fcc00078e0205 */
[----:B------:R-:W2:Y:S02]  /*0690*/  LDS.128 R4, [R4] ;  /* 0x0000000004047984 */ /* 0x000ea40000000c00 */
[----:B--2---:R-:W-:Y:S01]  /*06a0*/  FFMA R13, R18, R4, R13 ;  /* 0x00000004120d7223 */ /* 0x004fe2000000000d */
[----:B------:R-:W-:Y:S06]  /*06b0*/  @!P0 BRA `(.L_x_39) ;  /* 0x0000000000148947 */ /* 0x000fec0003800000 */
[----:B------:R-:W-:Y:S01]  /*06c0*/  ISETP.NE.AND P0, PT, R10, 0x2, PT ;  /* 0x000000020a00780c */ /* 0x000fe20003f05270 */
[----:B------:R-:W2:-:S12]  /*06d0*/  LDG.E.CONSTANT R4, desc[UR8][R16.64+0x4] ;  /* 0x0000040810047981 */ /* 0x000e98000c1e9900 */
[----:B------:R-:W3:Y:S01]  /*06e0*/  @P0 LDG.E.CONSTANT R18, desc[UR8][R16.64+0x8] ;  /* 0x0000080810120981 */ /* 0x000ee2000c1e9900 */
[----:B--2---:R-:W-:-:S04]  /*06f0*/  FFMA R13, R4, R5, R13 ;  /* 0x00000005040d7223 */ /* 0x004fc8000000000d */
[----:B---3--:R-:W-:-:S07]  /*0700*/  @P0 FFMA R13, R18, R6, R13 ;  /* 0x00000006120d0223 */ /* 0x008fce000000000d */
.L_x_39:
[----:B------:R-:W-:-:S07]  /*0710*/  FMUL R13, R0, R13 ;  /* 0x0000000d000d7220 */ /* 0x000fce0000400000 */
.L_x_36:
[----:B------:R-:W-:Y:S05]  /*0720*/  BSYNC.RECONVERGENT B0 ;  /* 0x0000000000007941 */ /* 0x000fea0003800200 */
.L_x_35:
[----:B------:R-:W0:Y:S01]  /*0730*/  LDC.64 R4, c[0x0][0x3a0] ;  /* 0x0000e800ff047b82 */ /* 0x000e220000000a00 */
[----:B------:R-:W1:Y:S02]  /*0740*/  LDCU UR4, c[0x0][0x390] ;  /* 0x00007200ff0477ac */ /* 0x000e640008000800 */
[----:B-1----:R-:W-:Y:S01]  /*0750*/  IMAD R7, R2, UR4, R9 ;  /* 0x0000000402077c24 */ /* 0x002fe2000f8e0209 */
[----:B------:R-:W-:-:S03]  /*0760*/  IADD3 R9, PT, PT, R12, R9, RZ ;  /* 0x000000090c097210 */ /* 0x000fc60007ffe0ff */
[----:B0-----:R-:W-:Y:S01]  /*0770*/  IMAD.WIDE R4, R7, 0x4, R4 ;  /* 0x0000000407047825 */ /* 0x001fe200078e0204 */
[----:B------:R-:W-:-:S04]  /*0780*/  ISETP.GE.AND P0, PT, R9, UR4, PT ;  /* 0x0000000409007c0c */ /* 0x000fc8000bf06270 */
[----:B------:R0:W-:Y:S09]  /*0790*/  STG.E desc[UR8][R4.64], R13 ;  /* 0x0000000d04007986 */ /* 0x0001f2000c101908 */
[----:B------:R-:W-:Y:S05]  /*07a0*/  @!P0 BRA `(.L_x_34) ;  /* 0xfffffffc00088947 */ /* 0x000fea000383ffff */
[----:B------:R-:W-:Y:S05]  /*07b0*/  EXIT ;  /* 0x000000000000794d */ /* 0x000fea0003800000 */
        .weak           $__internal_2_$__cuda_sm3x_div_rn_noftz_f32_slowpath
        .type           $__internal_2_$__cuda_sm3x_div_rn_noftz_f32_slowpath,@function
        .size           $__internal_2_$__cuda_sm3x_div_rn_noftz_f32_slowpath,(.L_x_51 - $__internal_2_$__cuda_sm3x_div_rn_noftz_f32_slowpath)
$__internal_2_$__cuda_sm3x_div_rn_noftz_f32_slowpath:
        /* <DEDUP_REMOVED lines=20> */
[----:B------:R-:W-:-:S12]  /*0900*/  HFMA2 R7, -RZ, RZ, 0, 0 ;  /* 0x00000000ff077431 */ /* 0x000fd800000001ff */
[----:B------:R-:W-:Y:S01]  /*0910*/  @!P0 FFMA R16, R0, 1.84467440737095516160e+19, RZ ;  /* 0x5f80000000108823 */ /* 0x000fe200000000ff */
[----:B------:R-:W-:-:S07]  /*0920*/  @!P0 VIADD R7, R7, 0x40 ;  /* 0x0000004007078836 */ /* 0x000fce0000000000 */
.L_x_40:
        /* <DEDUP_REMOVED lines=30> */
[----:B------:R-:W-:Y:S02]  /*0b10*/  ISETP.NE.AND P1, PT, R16, RZ, PT ;  /* 0x000000ff1000720c */ /* 0x000fe40003f25270 */
[----:B------:R-:W-:Y:S01]  /*0b20*/  LOP3.LUT R13, R6, 0x7fffff, RZ, 0xc0, !PT ;  /* 0x007fffff060d7812 */ /* 0x000fe200078ec0ff */
[----:B------:R-:W-:Y:S01]  /*0b30*/  FFMA.RP R6, R0, R18, R15 ;  /* 0x0000001200067223 */ /* 0x000fe2000000800f */
[C---:B------:R-:W-:Y:S01]  /*0b40*/  VIADD R0, R16.reuse, 0x20 ;  /* 0x0000002010007836 */ /* 0x040fe20000000000 */
[----:B------:R-:W-:Y:S02]  /*0b50*/  IADD3 R15, PT, PT, -R16, RZ, RZ ;  /* 0x000000ff100f7210 */ /* 0x000fe40007ffe1ff */
        /* <DEDUP_REMOVED lines=14> */
.L_x_46:
[----:B------:R-:W-:-:S04]  /*0c40*/  LOP3.LUT R5, R5, 0x80000000, RZ, 0xc0, !PT ;  /* 0x8000000005057812 */ /* 0x000fc800078ec0ff */
[----:B------:R-:W-:Y:S01]  /*0c50*/  LOP3.LUT R5, R5, 0x7f800000, RZ, 0xfc, !PT ;  /* 0x7f80000005057812 */ /* 0x000fe200078efcff */
[----:B------:R-:W-:Y:S06]  /*0c60*/  BRA `(.L_x_47) ;  /* 0x0000000000287947 */ /* 0x000fec0003800000 */
.L_x_45:
[----:B------:R-:W-:Y:S01]  /*0c70*/  IMAD R5, R6, 0x800000, R5 ;  /* 0x0080000006057824 */ /* 0x000fe200078e0205 */
[----:B------:R-:W-:Y:S06]  /*0c80*/  BRA `(.L_x_47) ;  /* 0x0000000000207947 */ /* 0x000fec0003800000 */
.L_x_44:
[----:B------:R-:W-:-:S04]  /*0c90*/  LOP3.LUT R5, R16, 0x80000000, R5, 0x48, !PT ;  /* 0x8000000010057812 */ /* 0x000fc800078e4805 */
[----:B------:R-:W-:Y:S01]  /*0ca0*/  LOP3.LUT R5, R5, 0x7f800000, RZ, 0xfc, !PT ;  /* 0x7f80000005057812 */ /* 0x000fe200078efcff */
[----:B------:R-:W-:Y:S06]  /*0cb0*/  BRA `(.L_x_47) ;  /* 0x0000000000147947 */ /* 0x000fec0003800000 */
.L_x_43:
[----:B------:R-:W-:Y:S01]  /*0cc0*/  LOP3.LUT R5, R16, 0x80000000, R5, 0x48, !PT ;  /* 0x8000000010057812 */ /* 0x000fe200078e4805 */
[----:B------:R-:W-:Y:S06]  /*0cd0*/  BRA `(.L_x_47) ;  /* 0x00000000000c7947 */ /* 0x000fec0003800000 */
.L_x_42:
[----:B------:R-:W0:Y:S01]  /*0ce0*/  MUFU.RSQ R5, -QNAN ;  /* 0xffc0000000057908 */ /* 0x000e220000001400 */
[----:B------:R-:W-:Y:S05]  /*0cf0*/  BRA `(.L_x_47) ;  /* 0x0000000000047947 */ /* 0x000fea0003800000 */
.L_x_41:
[----:B------:R-:W-:-:S07]  /*0d00*/  FADD.FTZ R5, R0, 2 ;  /* 0x4000000000057421 */ /* 0x000fce0000010000 */
.L_x_47:
[----:B0-----:R-:W-:Y:S02]  /*0d10*/  IMAD.MOV.U32 R0, RZ, RZ, R5 ;  /* 0x000000ffff007224 */ /* 0x001fe400078e0005 */
[----:B------:R-:W-:-:S04]  /*0d20*/  IMAD.MOV.U32 R5, RZ, RZ, 0x0 ;  /* 0x00000000ff057424 */ /* 0x000fc800078e00ff */
[----:B------:R-:W-:Y:S05]  /*0d30*/  RET.REL.NODEC R4 `(wma_batch_f32) ;  /* 0xfffffff004b07950 */ /* 0x000fea0003c3ffff */
.L_x_48:
        /* <DEDUP_REMOVED lines=12> */
.L_x_51:


//--------------------- .nv.shared.wma_multi_series_one_param_time_major_f32 --------------------------
	.section	.nv.shared.wma_multi_series_one_param_time_major_f32,"aw",@nobits
	.sectionflags	@""
	.align	16
	.zero		1024


//--------------------- .nv.shared.reserved.0     --------------------------
	.section	.nv.shared.reserved.0,"aw",@nobits
	.weak		__nv_reservedSMEM_offset_0_alias
	.size		__nv_reservedSMEM_offset_0_alias, 0, 64
	.other		__nv_reservedSMEM_offset_0_alias,@"STO_CUDA_RESERVED_SHARED STV_DEFAULT"
__nv_reservedSMEM_offset_0_alias:
	.zero		0
	.zero		64


//--------------------- .nv.shared.wma_batch_prefix_f32 --------------------------
	.section	.nv.shared.wma_batch_prefix_f32,"aw",@nobits
	.sectionflags	@""
	.align	16
	.zero		1024


//--------------------- .nv.shared.wma_batch_f32  --------------------------
	.section	.nv.shared.wma_batch_f32,"aw",@nobits
	.sectionflags	@""
	.align	16
	.zero		1024


//--------------------- .nv.constant0.wma_multi_series_one_param_time_major_f32 --------------------------
	.section	.nv.constant0.wma_multi_series_one_param_time_major_f32,"a",@progbits
	.sectionflags	@""
	.align	4
.nv.constant0.wma_multi_series_one_param_time_major_f32:
	.zero		936


//--------------------- .nv.constant0.wma_batch_prefix_f32 --------------------------
	.section	.nv.constant0.wma_batch_prefix_f32,"a",@progbits
	.sectionflags	@""
	.align	4
.nv.constant0.wma_batch_prefix_f32:
	.zero		944


//--------------------- .nv.constant0.wma_batch_f32 --------------------------
	.section	.nv.constant0.wma_batch_f32,"a",@progbits
	.sectionflags	@""
	.align	4
.nv.constant0.wma_batch_f32:
	.zero		936


//--------------------- SYMBOLS --------------------------

	.type		.nv.reservedSmem.offset0,@object
	.size		.nv.reservedSmem.offset0,0x4
	.type		.nv.reservedSmem.cap,@object
	.size		.nv.reservedSmem.cap,0x4
